//
// Generated by NVIDIA NVVM Compiler
//
// Compiler Build ID: CL-36424714
// Cuda compilation tools, release 13.0, V13.0.88
// Based on NVVM 20.0.0
//

.version 9.0
.target sm_100
.address_size 64

	// .globl	_Z12setup_kernelP17curandStateXORWOW
.global .align 4 .b8 precalc_xorwow_matrix[102400];
.global .align 4 .b8 precalc_xorwow_offset_matrix[102400];
.global .align 4 .b8 mrg32k3aM1[2304];
.global .align 4 .b8 mrg32k3aM2[2304];
.global .align 4 .b8 mrg32k3aM1SubSeq[2016];
.global .align 4 .b8 mrg32k3aM2SubSeq[2016];
.global .align 4 .b8 mrg32k3aM1Seq[2304];
.global .align 4 .b8 mrg32k3aM2Seq[2304];
.const .align 8 .b8 __cr_lgamma_table[72];

.visible .entry _Z12setup_kernelP17curandStateXORWOW(
	.param .u64 .ptr .align 1 _Z12setup_kernelP17curandStateXORWOW_param_0
)
{
	.reg .pred 	%p<24>;
	.reg .b32 	%r<406>;
	.reg .b64 	%rd<18>;

	ld.param.u64 	%rd8, [_Z12setup_kernelP17curandStateXORWOW_param_0];
	cvta.to.global.u64 	%rd9, %rd8;
	mov.u32 	%r182, %tid.x;
	mov.u32 	%r183, %ntid.x;
	mov.u32 	%r184, %ctaid.x;
	mad.lo.s32 	%r185, %r183, %r184, %r182;
	cvt.s64.s32 	%rd17, %r185;
	mul.wide.s32 	%rd10, %r185, 48;
	add.s64 	%rd2, %rd9, %rd10;
	mov.b32 	%r186, 1593684748;
	mov.b32 	%r187, 832094735;
	st.global.v2.u32 	[%rd2], {%r187, %r186};
	mov.b32 	%r188, -123459836;
	mov.b32 	%r189, 1111207954;
	st.global.v2.u32 	[%rd2+8], {%r189, %r188};
	mov.b32 	%r190, 1476011280;
	mov.b32 	%r191, -589760388;
	st.global.v2.u32 	[%rd2+16], {%r191, %r190};
	setp.eq.s32 	%p1, %r185, 0;
	@%p1 bra 	$L__BB0_42;
	mov.b32 	%r312, 0;
	mov.u64 	%rd12, precalc_xorwow_matrix;
$L__BB0_2:
	and.b64  	%rd4, %rd17, 3;
	setp.eq.s64 	%p2, %rd4, 0;
	@%p2 bra 	$L__BB0_41;
	mul.wide.u32 	%rd11, %r312, 3200;
	add.s64 	%rd5, %rd12, %rd11;
	cvt.u32.u64 	%r2, %rd4;
	mov.b32 	%r313, 0;
$L__BB0_4:
	mov.b32 	%r326, 0;
	mov.u32 	%r327, %r326;
	mov.u32 	%r328, %r326;
	mov.u32 	%r329, %r326;
	mov.u32 	%r330, %r326;
	mov.u32 	%r319, %r326;
$L__BB0_5:
	mul.wide.u32 	%rd13, %r319, 4;
	add.s64 	%rd14, %rd2, %rd13;
	ld.global.u32 	%r10, [%rd14+4];
	shl.b32 	%r11, %r319, 5;
	mov.b32 	%r325, 0;
$L__BB0_6:
	.pragma "nounroll";
	shr.u32 	%r196, %r10, %r325;
	and.b32  	%r197, %r196, 1;
	setp.eq.b32 	%p3, %r197, 1;
	not.pred 	%p4, %p3;
	add.s32 	%r198, %r11, %r325;
	mul.lo.s32 	%r199, %r198, 5;
	mul.wide.u32 	%rd15, %r199, 4;
	add.s64 	%rd6, %rd5, %rd15;
	@%p4 bra 	$L__BB0_8;
	ld.global.u32 	%r200, [%rd6];
	xor.b32  	%r330, %r330, %r200;
	ld.global.u32 	%r201, [%rd6+4];
	xor.b32  	%r329, %r329, %r201;
	ld.global.u32 	%r202, [%rd6+8];
	xor.b32  	%r328, %r328, %r202;
	ld.global.u32 	%r203, [%rd6+12];
	xor.b32  	%r327, %r327, %r203;
	ld.global.u32 	%r204, [%rd6+16];
	xor.b32  	%r326, %r326, %r204;
$L__BB0_8:
	and.b32  	%r206, %r196, 2;
	setp.eq.s32 	%p5, %r206, 0;
	@%p5 bra 	$L__BB0_10;
	ld.global.u32 	%r207, [%rd6+20];
	xor.b32  	%r330, %r330, %r207;
	ld.global.u32 	%r208, [%rd6+24];
	xor.b32  	%r329, %r329, %r208;
	ld.global.u32 	%r209, [%rd6+28];
	xor.b32  	%r328, %r328, %r209;
	ld.global.u32 	%r210, [%rd6+32];
	xor.b32  	%r327, %r327, %r210;
	ld.global.u32 	%r211, [%rd6+36];
	xor.b32  	%r326, %r326, %r211;
$L__BB0_10:
	and.b32  	%r213, %r196, 4;
	setp.eq.s32 	%p6, %r213, 0;
	@%p6 bra 	$L__BB0_12;
	ld.global.u32 	%r214, [%rd6+40];
	xor.b32  	%r330, %r330, %r214;
	ld.global.u32 	%r215, [%rd6+44];
	xor.b32  	%r329, %r329, %r215;
	ld.global.u32 	%r216, [%rd6+48];
	xor.b32  	%r328, %r328, %r216;
	ld.global.u32 	%r217, [%rd6+52];
	xor.b32  	%r327, %r327, %r217;
	ld.global.u32 	%r218, [%rd6+56];
	xor.b32  	%r326, %r326, %r218;
$L__BB0_12:
	and.b32  	%r220, %r196, 8;
	setp.eq.s32 	%p7, %r220, 0;
	@%p7 bra 	$L__BB0_14;
	ld.global.u32 	%r221, [%rd6+60];
	xor.b32  	%r330, %r330, %r221;
	ld.global.u32 	%r222, [%rd6+64];
	xor.b32  	%r329, %r329, %r222;
	ld.global.u32 	%r223, [%rd6+68];
	xor.b32  	%r328, %r328, %r223;
	ld.global.u32 	%r224, [%rd6+72];
	xor.b32  	%r327, %r327, %r224;
	ld.global.u32 	%r225, [%rd6+76];
	xor.b32  	%r326, %r326, %r225;
$L__BB0_14:
	and.b32  	%r227, %r196, 16;
	setp.eq.s32 	%p8, %r227, 0;
	@%p8 bra 	$L__BB0_16;
	ld.global.u32 	%r228, [%rd6+80];
	xor.b32  	%r330, %r330, %r228;
	ld.global.u32 	%r229, [%rd6+84];
	xor.b32  	%r329, %r329, %r229;
	ld.global.u32 	%r230, [%rd6+88];
	xor.b32  	%r328, %r328, %r230;
	ld.global.u32 	%r231, [%rd6+92];
	xor.b32  	%r327, %r327, %r231;
	ld.global.u32 	%r232, [%rd6+96];
	xor.b32  	%r326, %r326, %r232;
$L__BB0_16:
	and.b32  	%r234, %r196, 32;
	setp.eq.s32 	%p9, %r234, 0;
	@%p9 bra 	$L__BB0_18;
	ld.global.u32 	%r235, [%rd6+100];
	xor.b32  	%r330, %r330, %r235;
	ld.global.u32 	%r236, [%rd6+104];
	xor.b32  	%r329, %r329, %r236;
	ld.global.u32 	%r237, [%rd6+108];
	xor.b32  	%r328, %r328, %r237;
	ld.global.u32 	%r238, [%rd6+112];
	xor.b32  	%r327, %r327, %r238;
	ld.global.u32 	%r239, [%rd6+116];
	xor.b32  	%r326, %r326, %r239;
$L__BB0_18:
	and.b32  	%r241, %r196, 64;
	setp.eq.s32 	%p10, %r241, 0;
	@%p10 bra 	$L__BB0_20;
	ld.global.u32 	%r242, [%rd6+120];
	xor.b32  	%r330, %r330, %r242;
	ld.global.u32 	%r243, [%rd6+124];
	xor.b32  	%r329, %r329, %r243;
	ld.global.u32 	%r244, [%rd6+128];
	xor.b32  	%r328, %r328, %r244;
	ld.global.u32 	%r245, [%rd6+132];
	xor.b32  	%r327, %r327, %r245;
	ld.global.u32 	%r246, [%rd6+136];
	xor.b32  	%r326, %r326, %r246;
$L__BB0_20:
	and.b32  	%r248, %r196, 128;
	setp.eq.s32 	%p11, %r248, 0;
	@%p11 bra 	$L__BB0_22;
	ld.global.u32 	%r249, [%rd6+140];
	xor.b32  	%r330, %r330, %r249;
	ld.global.u32 	%r250, [%rd6+144];
	xor.b32  	%r329, %r329, %r250;
	ld.global.u32 	%r251, [%rd6+148];
	xor.b32  	%r328, %r328, %r251;
	ld.global.u32 	%r252, [%rd6+152];
	xor.b32  	%r327, %r327, %r252;
	ld.global.u32 	%r253, [%rd6+156];
	xor.b32  	%r326, %r326, %r253;
$L__BB0_22:
	and.b32  	%r255, %r196, 256;
	setp.eq.s32 	%p12, %r255, 0;
	@%p12 bra 	$L__BB0_24;
	ld.global.u32 	%r256, [%rd6+160];
	xor.b32  	%r330, %r330, %r256;
	ld.global.u32 	%r257, [%rd6+164];
	xor.b32  	%r329, %r329, %r257;
	ld.global.u32 	%r258, [%rd6+168];
	xor.b32  	%r328, %r328, %r258;
	ld.global.u32 	%r259, [%rd6+172];
	xor.b32  	%r327, %r327, %r259;
	ld.global.u32 	%r260, [%rd6+176];
	xor.b32  	%r326, %r326, %r260;
$L__BB0_24:
	and.b32  	%r262, %r196, 512;
	setp.eq.s32 	%p13, %r262, 0;
	@%p13 bra 	$L__BB0_26;
	ld.global.u32 	%r263, [%rd6+180];
	xor.b32  	%r330, %r330, %r263;
	ld.global.u32 	%r264, [%rd6+184];
	xor.b32  	%r329, %r329, %r264;
	ld.global.u32 	%r265, [%rd6+188];
	xor.b32  	%r328, %r328, %r265;
	ld.global.u32 	%r266, [%rd6+192];
	xor.b32  	%r327, %r327, %r266;
	ld.global.u32 	%r267, [%rd6+196];
	xor.b32  	%r326, %r326, %r267;
$L__BB0_26:
	and.b32  	%r269, %r196, 1024;
	setp.eq.s32 	%p14, %r269, 0;
	@%p14 bra 	$L__BB0_28;
	ld.global.u32 	%r270, [%rd6+200];
	xor.b32  	%r330, %r330, %r270;
	ld.global.u32 	%r271, [%rd6+204];
	xor.b32  	%r329, %r329, %r271;
	ld.global.u32 	%r272, [%rd6+208];
	xor.b32  	%r328, %r328, %r272;
	ld.global.u32 	%r273, [%rd6+212];
	xor.b32  	%r327, %r327, %r273;
	ld.global.u32 	%r274, [%rd6+216];
	xor.b32  	%r326, %r326, %r274;
$L__BB0_28:
	and.b32  	%r276, %r196, 2048;
	setp.eq.s32 	%p15, %r276, 0;
	@%p15 bra 	$L__BB0_30;
	ld.global.u32 	%r277, [%rd6+220];
	xor.b32  	%r330, %r330, %r277;
	ld.global.u32 	%r278, [%rd6+224];
	xor.b32  	%r329, %r329, %r278;
	ld.global.u32 	%r279, [%rd6+228];
	xor.b32  	%r328, %r328, %r279;
	ld.global.u32 	%r280, [%rd6+232];
	xor.b32  	%r327, %r327, %r280;
	ld.global.u32 	%r281, [%rd6+236];
	xor.b32  	%r326, %r326, %r281;
$L__BB0_30:
	and.b32  	%r283, %r196, 4096;
	setp.eq.s32 	%p16, %r283, 0;
	@%p16 bra 	$L__BB0_32;
	ld.global.u32 	%r284, [%rd6+240];
	xor.b32  	%r330, %r330, %r284;
	ld.global.u32 	%r285, [%rd6+244];
	xor.b32  	%r329, %r329, %r285;
	ld.global.u32 	%r286, [%rd6+248];
	xor.b32  	%r328, %r328, %r286;
	ld.global.u32 	%r287, [%rd6+252];
	xor.b32  	%r327, %r327, %r287;
	ld.global.u32 	%r288, [%rd6+256];
	xor.b32  	%r326, %r326, %r288;
$L__BB0_32:
	and.b32  	%r290, %r196, 8192;
	setp.eq.s32 	%p17, %r290, 0;
	@%p17 bra 	$L__BB0_34;
	ld.global.u32 	%r291, [%rd6+260];
	xor.b32  	%r330, %r330, %r291;
	ld.global.u32 	%r292, [%rd6+264];
	xor.b32  	%r329, %r329, %r292;
	ld.global.u32 	%r293, [%rd6+268];
	xor.b32  	%r328, %r328, %r293;
	ld.global.u32 	%r294, [%rd6+272];
	xor.b32  	%r327, %r327, %r294;
	ld.global.u32 	%r295, [%rd6+276];
	xor.b32  	%r326, %r326, %r295;
$L__BB0_34:
	and.b32  	%r297, %r196, 16384;
	setp.eq.s32 	%p18, %r297, 0;
	@%p18 bra 	$L__BB0_36;
	ld.global.u32 	%r298, [%rd6+280];
	xor.b32  	%r330, %r330, %r298;
	ld.global.u32 	%r299, [%rd6+284];
	xor.b32  	%r329, %r329, %r299;
	ld.global.u32 	%r300, [%rd6+288];
	xor.b32  	%r328, %r328, %r300;
	ld.global.u32 	%r301, [%rd6+292];
	xor.b32  	%r327, %r327, %r301;
	ld.global.u32 	%r302, [%rd6+296];
	xor.b32  	%r326, %r326, %r302;
$L__BB0_36:
	and.b32  	%r304, %r196, 32768;
	setp.eq.s32 	%p19, %r304, 0;
	@%p19 bra 	$L__BB0_38;
	ld.global.u32 	%r305, [%rd6+300];
	xor.b32  	%r330, %r330, %r305;
	ld.global.u32 	%r306, [%rd6+304];
	xor.b32  	%r329, %r329, %r306;
	ld.global.u32 	%r307, [%rd6+308];
	xor.b32  	%r328, %r328, %r307;
	ld.global.u32 	%r308, [%rd6+312];
	xor.b32  	%r327, %r327, %r308;
	ld.global.u32 	%r309, [%rd6+316];
	xor.b32  	%r326, %r326, %r309;
$L__BB0_38:
	add.s32 	%r325, %r325, 16;
	setp.ne.s32 	%p20, %r325, 32;
	@%p20 bra 	$L__BB0_6;
	mad.lo.s32 	%r310, %r319, -31, %r11;
	add.s32 	%r319, %r310, 1;
	setp.ne.s32 	%p21, %r319, 5;
	@%p21 bra 	$L__BB0_5;
	st.global.u32 	[%rd2+4], %r330;
	st.global.u32 	[%rd2+8], %r329;
	st.global.u32 	[%rd2+12], %r328;
	st.global.u32 	[%rd2+16], %r327;
	st.global.u32 	[%rd2+20], %r326;
	add.s32 	%r313, %r313, 1;
	setp.lt.u32 	%p22, %r313, %r2;
	@%p22 bra 	$L__BB0_4;
$L__BB0_41:
	shr.u64 	%rd7, %rd17, 2;
	add.s32 	%r312, %r312, 1;
	setp.gt.u64 	%p23, %rd17, 3;
	mov.u64 	%rd17, %rd7;
	@%p23 bra 	$L__BB0_2;
$L__BB0_42:
	mov.b32 	%r311, 0;
	st.global.v2.u32 	[%rd2+24], {%r311, %r311};
	st.global.u32 	[%rd2+32], %r311;
	mov.b64 	%rd16, 0;
	st.global.u64 	[%rd2+40], %rd16;
	ret;

}
	// .globl	_Z15generate_randomP17curandStateXORWOWPfi
.visible .entry _Z15generate_randomP17curandStateXORWOWPfi(
	.param .u64 .ptr .align 1 _Z15generate_randomP17curandStateXORWOWPfi_param_0,
	.param .u64 .ptr .align 1 _Z15generate_randomP17curandStateXORWOWPfi_param_1,
	.param .u32 _Z15generate_randomP17curandStateXORWOWPfi_param_2
)
{
	.reg .pred 	%p<8>;
	.reg .b32 	%r<130>;
	.reg .b32 	%f<15>;
	.reg .b64 	%rd<14>;

	ld.param.u64 	%rd4, [_Z15generate_randomP17curandStateXORWOWPfi_param_0];
	ld.param.u64 	%rd5, [_Z15generate_randomP17curandStateXORWOWPfi_param_1];
	ld.param.u32 	%r12, [_Z15generate_randomP17curandStateXORWOWPfi_param_2];
	cvta.to.global.u64 	%rd1, %rd5;
	mov.u32 	%r13, %tid.x;
	mov.u32 	%r14, %ntid.x;
	mov.u32 	%r15, %ctaid.x;
	mad.lo.s32 	%r16, %r14, %r15, %r13;
	mul.lo.s32 	%r1, %r12, %r16;
	setp.lt.s32 	%p1, %r12, 1;
	@%p1 bra 	$L__BB1_9;
	cvta.to.global.u64 	%rd6, %rd4;
	mul.wide.s32 	%rd7, %r1, 48;
	add.s64 	%rd2, %rd6, %rd7;
	and.b32  	%r2, %r12, 3;
	setp.lt.u32 	%p2, %r12, 4;
	mov.b32 	%r129, 0;
	@%p2 bra 	$L__BB1_4;
	and.b32  	%r129, %r12, 2147483644;
	neg.s32 	%r127, %r129;
	add.s64 	%rd3, %rd1, 8;
	mov.u32 	%r126, %r1;
$L__BB1_3:
	.pragma "nounroll";
	mul.wide.s32 	%rd8, %r126, 4;
	add.s64 	%rd9, %rd3, %rd8;
	ld.global.v2.u32 	{%r18, %r19}, [%rd2];
	shr.u32 	%r20, %r19, 2;
	xor.b32  	%r21, %r20, %r19;
	ld.global.v2.u32 	{%r22, %r23}, [%rd2+8];
	ld.global.v2.u32 	{%r24, %r25}, [%rd2+16];
	st.global.v2.u32 	[%rd2+8], {%r23, %r24};
	shl.b32 	%r26, %r25, 4;
	shl.b32 	%r27, %r21, 1;
	xor.b32  	%r28, %r27, %r26;
	xor.b32  	%r29, %r28, %r21;
	xor.b32  	%r30, %r29, %r25;
	st.global.v2.u32 	[%rd2+16], {%r25, %r30};
	add.s32 	%r31, %r18, 362437;
	st.global.v2.u32 	[%rd2], {%r31, %r22};
	add.s32 	%r32, %r30, %r31;
	cvt.rn.f32.u32 	%f1, %r32;
	fma.rn.f32 	%f2, %f1, 0f2F800000, 0f2F000000;
	st.global.f32 	[%rd9+-8], %f2;
	ld.global.v2.u32 	{%r33, %r34}, [%rd2];
	shr.u32 	%r35, %r34, 2;
	xor.b32  	%r36, %r35, %r34;
	ld.global.v2.u32 	{%r37, %r38}, [%rd2+8];
	ld.global.v2.u32 	{%r39, %r40}, [%rd2+16];
	st.global.v2.u32 	[%rd2+8], {%r38, %r39};
	shl.b32 	%r41, %r40, 4;
	shl.b32 	%r42, %r36, 1;
	xor.b32  	%r43, %r42, %r41;
	xor.b32  	%r44, %r43, %r36;
	xor.b32  	%r45, %r44, %r40;
	st.global.v2.u32 	[%rd2+16], {%r40, %r45};
	add.s32 	%r46, %r33, 362437;
	st.global.v2.u32 	[%rd2], {%r46, %r37};
	add.s32 	%r47, %r45, %r46;
	cvt.rn.f32.u32 	%f3, %r47;
	fma.rn.f32 	%f4, %f3, 0f2F800000, 0f2F000000;
	st.global.f32 	[%rd9+-4], %f4;
	ld.global.v2.u32 	{%r48, %r49}, [%rd2];
	shr.u32 	%r50, %r49, 2;
	xor.b32  	%r51, %r50, %r49;
	ld.global.v2.u32 	{%r52, %r53}, [%rd2+8];
	ld.global.v2.u32 	{%r54, %r55}, [%rd2+16];
	st.global.v2.u32 	[%rd2+8], {%r53, %r54};
	shl.b32 	%r56, %r55, 4;
	shl.b32 	%r57, %r51, 1;
	xor.b32  	%r58, %r57, %r56;
	xor.b32  	%r59, %r58, %r51;
	xor.b32  	%r60, %r59, %r55;
	st.global.v2.u32 	[%rd2+16], {%r55, %r60};
	add.s32 	%r61, %r48, 362437;
	st.global.v2.u32 	[%rd2], {%r61, %r52};
	add.s32 	%r62, %r60, %r61;
	cvt.rn.f32.u32 	%f5, %r62;
	fma.rn.f32 	%f6, %f5, 0f2F800000, 0f2F000000;
	st.global.f32 	[%rd9], %f6;
	ld.global.v2.u32 	{%r63, %r64}, [%rd2];
	shr.u32 	%r65, %r64, 2;
	xor.b32  	%r66, %r65, %r64;
	ld.global.v2.u32 	{%r67, %r68}, [%rd2+8];
	ld.global.v2.u32 	{%r69, %r70}, [%rd2+16];
	st.global.v2.u32 	[%rd2+8], {%r68, %r69};
	shl.b32 	%r71, %r70, 4;
	shl.b32 	%r72, %r66, 1;
	xor.b32  	%r73, %r72, %r71;
	xor.b32  	%r74, %r73, %r66;
	xor.b32  	%r75, %r74, %r70;
	st.global.v2.u32 	[%rd2+16], {%r70, %r75};
	add.s32 	%r76, %r63, 362437;
	st.global.v2.u32 	[%rd2], {%r76, %r67};
	add.s32 	%r77, %r75, %r76;
	cvt.rn.f32.u32 	%f7, %r77;
	fma.rn.f32 	%f8, %f7, 0f2F800000, 0f2F000000;
	st.global.f32 	[%rd9+4], %f8;
	add.s32 	%r127, %r127, 4;
	add.s32 	%r126, %r126, 4;
	setp.ne.s32 	%p3, %r127, 0;
	@%p3 bra 	$L__BB1_3;
$L__BB1_4:
	setp.eq.s32 	%p4, %r2, 0;
	@%p4 bra 	$L__BB1_9;
	setp.eq.s32 	%p5, %r2, 1;
	@%p5 bra 	$L__BB1_7;
	ld.global.v2.u32 	{%r78, %r79}, [%rd2];
	shr.u32 	%r80, %r79, 2;
	xor.b32  	%r81, %r80, %r79;
	ld.global.v2.u32 	{%r82, %r83}, [%rd2+8];
	ld.global.v2.u32 	{%r84, %r85}, [%rd2+16];
	st.global.v2.u32 	[%rd2+8], {%r83, %r84};
	shl.b32 	%r86, %r85, 4;
	shl.b32 	%r87, %r81, 1;
	xor.b32  	%r88, %r87, %r86;
	xor.b32  	%r89, %r88, %r81;
	xor.b32  	%r90, %r89, %r85;
	st.global.v2.u32 	[%rd2+16], {%r85, %r90};
	add.s32 	%r91, %r78, 362437;
	st.global.v2.u32 	[%rd2], {%r91, %r82};
	add.s32 	%r92, %r90, %r91;
	cvt.rn.f32.u32 	%f9, %r92;
	fma.rn.f32 	%f10, %f9, 0f2F800000, 0f2F000000;
	add.s32 	%r93, %r129, %r1;
	mul.wide.s32 	%rd10, %r93, 4;
	add.s64 	%rd11, %rd1, %rd10;
	st.global.f32 	[%rd11], %f10;
	ld.global.v2.u32 	{%r94, %r95}, [%rd2];
	shr.u32 	%r96, %r95, 2;
	xor.b32  	%r97, %r96, %r95;
	ld.global.v2.u32 	{%r98, %r99}, [%rd2+8];
	ld.global.v2.u32 	{%r100, %r101}, [%rd2+16];
	st.global.v2.u32 	[%rd2+8], {%r99, %r100};
	shl.b32 	%r102, %r101, 4;
	shl.b32 	%r103, %r97, 1;
	xor.b32  	%r104, %r103, %r102;
	xor.b32  	%r105, %r104, %r97;
	xor.b32  	%r106, %r105, %r101;
	st.global.v2.u32 	[%rd2+16], {%r101, %r106};
	add.s32 	%r107, %r94, 362437;
	st.global.v2.u32 	[%rd2], {%r107, %r98};
	add.s32 	%r108, %r106, %r107;
	cvt.rn.f32.u32 	%f11, %r108;
	fma.rn.f32 	%f12, %f11, 0f2F800000, 0f2F000000;
	st.global.f32 	[%rd11+4], %f12;
	add.s32 	%r129, %r129, 2;
$L__BB1_7:
	and.b32  	%r109, %r12, 1;
	setp.eq.b32 	%p6, %r109, 1;
	not.pred 	%p7, %p6;
	@%p7 bra 	$L__BB1_9;
	ld.global.v2.u32 	{%r110, %r111}, [%rd2];
	shr.u32 	%r112, %r111, 2;
	xor.b32  	%r113, %r112, %r111;
	ld.global.v2.u32 	{%r114, %r115}, [%rd2+8];
	ld.global.v2.u32 	{%r116, %r117}, [%rd2+16];
	st.global.v2.u32 	[%rd2+8], {%r115, %r116};
	shl.b32 	%r118, %r117, 4;
	shl.b32 	%r119, %r113, 1;
	xor.b32  	%r120, %r119, %r118;
	xor.b32  	%r121, %r120, %r113;
	xor.b32  	%r122, %r121, %r117;
	st.global.v2.u32 	[%rd2+16], {%r117, %r122};
	add.s32 	%r123, %r110, 362437;
	st.global.v2.u32 	[%rd2], {%r123, %r114};
	add.s32 	%r124, %r122, %r123;
	cvt.rn.f32.u32 	%f13, %r124;
	fma.rn.f32 	%f14, %f13, 0f2F800000, 0f2F000000;
	add.s32 	%r125, %r129, %r1;
	mul.wide.s32 	%rd12, %r125, 4;
	add.s64 	%rd13, %rd1, %rd12;
	st.global.f32 	[%rd13], %f14;
$L__BB1_9:
	ret;

}
	// .globl	_Z22myVeryChrunchyFunctionPfS_i
.visible .entry _Z22myVeryChrunchyFunctionPfS_i(
	.param .u64 .ptr .align 1 _Z22myVeryChrunchyFunctionPfS_i_param_0,
	.param .u64 .ptr .align 1 _Z22myVeryChrunchyFunctionPfS_i_param_1,
	.param .u32 _Z22myVeryChrunchyFunctionPfS_i_param_2
)
{
	.reg .pred 	%p<10>;
	.reg .b32 	%r<37>;
	.reg .b32 	%f<88>;
	.reg .b64 	%rd<19>;

	ld.param.u64 	%rd5, [_Z22myVeryChrunchyFunctionPfS_i_param_0];
	ld.param.u64 	%rd6, [_Z22myVeryChrunchyFunctionPfS_i_param_1];
	ld.param.u32 	%r22, [_Z22myVeryChrunchyFunctionPfS_i_param_2];
	cvta.to.global.u64 	%rd1, %rd6;
	cvta.to.global.u64 	%rd2, %rd5;
	mov.u32 	%r23, %ntid.x;
	mov.u32 	%r24, %ctaid.x;
	mov.u32 	%r25, %tid.x;
	mad.lo.s32 	%r26, %r23, %r24, %r25;
	mul.lo.s32 	%r1, %r22, %r26;
	setp.lt.s32 	%p1, %r22, 1;
	@%p1 bra 	$L__BB2_13;
	and.b32  	%r2, %r22, 15;
	setp.lt.u32 	%p2, %r22, 16;
	mov.b32 	%r33, 0;
	@%p2 bra 	$L__BB2_4;
	and.b32  	%r33, %r22, 2147483632;
	neg.s32 	%r31, %r33;
	add.s64 	%rd3, %rd2, 32;
	add.s64 	%rd4, %rd1, 32;
	mov.u32 	%r30, %r1;
$L__BB2_3:
	.pragma "nounroll";
	mul.wide.s32 	%rd7, %r30, 4;
	add.s64 	%rd8, %rd3, %rd7;
	add.s64 	%rd9, %rd4, %rd7;
	ld.global.f32 	%f1, [%rd8+-32];
	ld.global.f32 	%f2, [%rd9+-32];
	mul.f32 	%f3, %f1, %f2;
	st.global.f32 	[%rd9+-32], %f3;
	ld.global.f32 	%f4, [%rd8+-28];
	ld.global.f32 	%f5, [%rd9+-28];
	mul.f32 	%f6, %f4, %f5;
	st.global.f32 	[%rd9+-28], %f6;
	ld.global.f32 	%f7, [%rd8+-24];
	ld.global.f32 	%f8, [%rd9+-24];
	mul.f32 	%f9, %f7, %f8;
	st.global.f32 	[%rd9+-24], %f9;
	ld.global.f32 	%f10, [%rd8+-20];
	ld.global.f32 	%f11, [%rd9+-20];
	mul.f32 	%f12, %f10, %f11;
	st.global.f32 	[%rd9+-20], %f12;
	ld.global.f32 	%f13, [%rd8+-16];
	ld.global.f32 	%f14, [%rd9+-16];
	mul.f32 	%f15, %f13, %f14;
	st.global.f32 	[%rd9+-16], %f15;
	ld.global.f32 	%f16, [%rd8+-12];
	ld.global.f32 	%f17, [%rd9+-12];
	mul.f32 	%f18, %f16, %f17;
	st.global.f32 	[%rd9+-12], %f18;
	ld.global.f32 	%f19, [%rd8+-8];
	ld.global.f32 	%f20, [%rd9+-8];
	mul.f32 	%f21, %f19, %f20;
	st.global.f32 	[%rd9+-8], %f21;
	ld.global.f32 	%f22, [%rd8+-4];
	ld.global.f32 	%f23, [%rd9+-4];
	mul.f32 	%f24, %f22, %f23;
	st.global.f32 	[%rd9+-4], %f24;
	ld.global.f32 	%f25, [%rd8];
	ld.global.f32 	%f26, [%rd9];
	mul.f32 	%f27, %f25, %f26;
	st.global.f32 	[%rd9], %f27;
	ld.global.f32 	%f28, [%rd8+4];
	ld.global.f32 	%f29, [%rd9+4];
	mul.f32 	%f30, %f28, %f29;
	st.global.f32 	[%rd9+4], %f30;
	ld.global.f32 	%f31, [%rd8+8];
	ld.global.f32 	%f32, [%rd9+8];
	mul.f32 	%f33, %f31, %f32;
	st.global.f32 	[%rd9+8], %f33;
	ld.global.f32 	%f34, [%rd8+12];
	ld.global.f32 	%f35, [%rd9+12];
	mul.f32 	%f36, %f34, %f35;
	st.global.f32 	[%rd9+12], %f36;
	ld.global.f32 	%f37, [%rd8+16];
	ld.global.f32 	%f38, [%rd9+16];
	mul.f32 	%f39, %f37, %f38;
	st.global.f32 	[%rd9+16], %f39;
	ld.global.f32 	%f40, [%rd8+20];
	ld.global.f32 	%f41, [%rd9+20];
	mul.f32 	%f42, %f40, %f41;
	st.global.f32 	[%rd9+20], %f42;
	ld.global.f32 	%f43, [%rd8+24];
	ld.global.f32 	%f44, [%rd9+24];
	mul.f32 	%f45, %f43, %f44;
	st.global.f32 	[%rd9+24], %f45;
	ld.global.f32 	%f46, [%rd8+28];
	ld.global.f32 	%f47, [%rd9+28];
	mul.f32 	%f48, %f46, %f47;
	st.global.f32 	[%rd9+28], %f48;
	add.s32 	%r31, %r31, 16;
	add.s32 	%r30, %r30, 16;
	setp.ne.s32 	%p3, %r31, 0;
	@%p3 bra 	$L__BB2_3;
$L__BB2_4:
	setp.eq.s32 	%p4, %r2, 0;
	@%p4 bra 	$L__BB2_13;
	and.b32  	%r10, %r22, 7;
	setp.lt.u32 	%p5, %r2, 8;
	@%p5 bra 	$L__BB2_7;
	add.s32 	%r28, %r33, %r1;
	mul.wide.s32 	%rd10, %r28, 4;
	add.s64 	%rd11, %rd2, %rd10;
	ld.global.f32 	%f49, [%rd11];
	add.s64 	%rd12, %rd1, %rd10;
	ld.global.f32 	%f50, [%rd12];
	mul.f32 	%f51, %f49, %f50;
	st.global.f32 	[%rd12], %f51;
	ld.global.f32 	%f52, [%rd11+4];
	ld.global.f32 	%f53, [%rd12+4];
	mul.f32 	%f54, %f52, %f53;
	st.global.f32 	[%rd12+4], %f54;
	ld.global.f32 	%f55, [%rd11+8];
	ld.global.f32 	%f56, [%rd12+8];
	mul.f32 	%f57, %f55, %f56;
	st.global.f32 	[%rd12+8], %f57;
	ld.global.f32 	%f58, [%rd11+12];
	ld.global.f32 	%f59, [%rd12+12];
	mul.f32 	%f60, %f58, %f59;
	st.global.f32 	[%rd12+12], %f60;
	ld.global.f32 	%f61, [%rd11+16];
	ld.global.f32 	%f62, [%rd12+16];
	mul.f32 	%f63, %f61, %f62;
	st.global.f32 	[%rd12+16], %f63;
	ld.global.f32 	%f64, [%rd11+20];
	ld.global.f32 	%f65, [%rd12+20];
	mul.f32 	%f66, %f64, %f65;
	st.global.f32 	[%rd12+20], %f66;
	ld.global.f32 	%f67, [%rd11+24];
	ld.global.f32 	%f68, [%rd12+24];
	mul.f32 	%f69, %f67, %f68;
	st.global.f32 	[%rd12+24], %f69;
	ld.global.f32 	%f70, [%rd11+28];
	ld.global.f32 	%f71, [%rd12+28];
	mul.f32 	%f72, %f70, %f71;
	st.global.f32 	[%rd12+28], %f72;
	add.s32 	%r33, %r33, 8;
$L__BB2_7:
	setp.eq.s32 	%p6, %r10, 0;
	@%p6 bra 	$L__BB2_13;
	and.b32  	%r13, %r22, 3;
	setp.lt.u32 	%p7, %r10, 4;
	@%p7 bra 	$L__BB2_10;
	add.s32 	%r29, %r33, %r1;
	mul.wide.s32 	%rd13, %r29, 4;
	add.s64 	%rd14, %rd2, %rd13;
	ld.global.f32 	%f73, [%rd14];
	add.s64 	%rd15, %rd1, %rd13;
	ld.global.f32 	%f74, [%rd15];
	mul.f32 	%f75, %f73, %f74;
	st.global.f32 	[%rd15], %f75;
	ld.global.f32 	%f76, [%rd14+4];
	ld.global.f32 	%f77, [%rd15+4];
	mul.f32 	%f78, %f76, %f77;
	st.global.f32 	[%rd15+4], %f78;
	ld.global.f32 	%f79, [%rd14+8];
	ld.global.f32 	%f80, [%rd15+8];
	mul.f32 	%f81, %f79, %f80;
	st.global.f32 	[%rd15+8], %f81;
	ld.global.f32 	%f82, [%rd14+12];
	ld.global.f32 	%f83, [%rd15+12];
	mul.f32 	%f84, %f82, %f83;
	st.global.f32 	[%rd15+12], %f84;
	add.s32 	%r33, %r33, 4;
$L__BB2_10:
	setp.eq.s32 	%p8, %r13, 0;
	@%p8 bra 	$L__BB2_13;
	add.s32 	%r36, %r33, %r1;
	neg.s32 	%r35, %r13;
$L__BB2_12:
	.pragma "nounroll";
	mul.wide.s32 	%rd16, %r36, 4;
	add.s64 	%rd17, %rd1, %rd16;
	add.s64 	%rd18, %rd2, %rd16;
	ld.global.f32 	%f85, [%rd18];
	ld.global.f32 	%f86, [%rd17];
	mul.f32 	%f87, %f85, %f86;
	st.global.f32 	[%rd17], %f87;
	add.s32 	%r36, %r36, 1;
	add.s32 	%r35, %r35, 1;
	setp.ne.s32 	%p9, %r35, 0;
	@%p9 bra 	$L__BB2_12;
$L__BB2_13:
	ret;

}


// ===== COMPILED SASS (sm_100) =====

	.target	sm_100

	.elftype	@"ET_EXEC"


//--------------------- .note.nv.tkinfo           --------------------------
	.section	.note.nv.tkinfo,"",@"SHT_NOTE"
	.sectionflags	@"SHF_NOTE_NV_TKINFO"
	.tkinfo
        /*0018*/ 	.word	0x00000002
        /*0030*/ 	.string	""
        /*0030*/ 	.string	"ptxas"
        /*0030*/ 	.string	"Cuda compilation tools, release 13.0, V13.0.88"
        /*0030*/ 	.string	"Build cuda_13.0.r13.0/compiler.36424714_0"
        /*0030*/ 	.string	"-arch sm_100 -m 64 "



//--------------------- .note.nv.cuinfo           --------------------------
	.section	.note.nv.cuinfo,"",@"SHT_NOTE"
	.sectionflags	@"SHF_NOTE_NV_CUINFO"
        /*0018*/ 	.short	0x0002
        /*001a*/ 	.short	0x0064
        /*001c*/ 	.short	0x0082
	.zero		2


//--------------------- .nv.info                  --------------------------
	.section	.nv.info,"",@"SHT_CUDA_INFO"
	.align	4


	//----- nvinfo : EIATTR_REGCOUNT
	.align		4
        /*0000*/ 	.byte	0x04, 0x2f
        /*0002*/ 	.short	(.L_10 - .L_9)
	.align		4
.L_9:
        /*0004*/ 	.word	index@(_Z12setup_kernelP17curandStateXORWOW)
        /*0008*/ 	.word	0x0000001f


	//----- nvinfo : EIATTR_FRAME_SIZE
	.align		4
.L_10:
        /*000c*/ 	.byte	0x04, 0x11
        /*000e*/ 	.short	(.L_12 - .L_11)
	.align		4
.L_11:
        /*0010*/ 	.word	index@(_Z12setup_kernelP17curandStateXORWOW)
        /*0014*/ 	.word	0x00000000


	//----- nvinfo : EIATTR_REGCOUNT
	.align		4
.L_12:
        /*0018*/ 	.byte	0x04, 0x2f
        /*001a*/ 	.short	(.L_14 - .L_13)
	.align		4
.L_13:
        /*001c*/ 	.word	index@(_Z15generate_randomP17curandStateXORWOWPfi)
        /*0020*/ 	.word	0x0000001d


	//----- nvinfo : EIATTR_FRAME_SIZE
	.align		4
.L_14:
        /*0024*/ 	.byte	0x04, 0x11
        /*0026*/ 	.short	(.L_16 - .L_15)
	.align		4
.L_15:
        /*0028*/ 	.word	index@(_Z15generate_randomP17curandStateXORWOWPfi)
        /*002c*/ 	.word	0x00000000


	//----- nvinfo : EIATTR_REGCOUNT
	.align		4
.L_16:
        /*0030*/ 	.byte	0x04, 0x2f
        /*0032*/ 	.short	(.L_18 - .L_17)
	.align		4
.L_17:
        /*0034*/ 	.word	index@(_Z22myVeryChrunchyFunctionPfS_i)
        /*0038*/ 	.word	0x00000014


	//----- nvinfo : EIATTR_FRAME_SIZE
	.align		4
.L_18:
        /*003c*/ 	.byte	0x04, 0x11
        /*003e*/ 	.short	(.L_20 - .L_19)
	.align		4
.L_19:
        /*0040*/ 	.word	index@(_Z22myVeryChrunchyFunctionPfS_i)
        /*0044*/ 	.word	0x00000000


	//----- nvinfo : EIATTR_MIN_STACK_SIZE
	.align		4
.L_20:
        /*0048*/ 	.byte	0x04, 0x12
        /*004a*/ 	.short	(.L_22 - .L_21)
	.align		4
.L_21:
        /*004c*/ 	.word	index@(_Z22myVeryChrunchyFunctionPfS_i)
        /*0050*/ 	.word	0x00000000


	//----- nvinfo : EIATTR_MIN_STACK_SIZE
	.align		4
.L_22:
        /*0054*/ 	.byte	0x04, 0x12
        /*0056*/ 	.short	(.L_24 - .L_23)
	.align		4
.L_23:
        /*0058*/ 	.word	index@(_Z15generate_randomP17curandStateXORWOWPfi)
        /*005c*/ 	.word	0x00000000


	//----- nvinfo : EIATTR_MIN_STACK_SIZE
	.align		4
.L_24:
        /*0060*/ 	.byte	0x04, 0x12
        /*0062*/ 	.short	(.L_26 - .L_25)
	.align		4
.L_25:
        /*0064*/ 	.word	index@(_Z12setup_kernelP17curandStateXORWOW)
        /*0068*/ 	.word	0x00000000
.L_26:


//--------------------- .nv.compat                --------------------------
	.section	.nv.compat,"",@"SHT_CUDA_COMPAT_INFO"
	.align	4
        /*0000*/ 	.byte	0x02, 0x09, 0x00, 0x00, 0x02, 0x02, 0x01, 0x00, 0x02, 0x05, 0x05, 0x00, 0x03, 0x07, 0x01, 0x01
        /*0010*/ 	.byte	0x02, 0x03, 0x00, 0x00, 0x02, 0x06, 0x01, 0x00, 0x04, 0x0b, 0x08, 0x00, 0x09, 0x00, 0x00, 0x00
        /*0020*/ 	.byte	0x00, 0x00, 0x00, 0x00


//--------------------- .nv.info._Z22myVeryChrunchyFunctionPfS_i --------------------------
	.section	.nv.info._Z22myVeryChrunchyFunctionPfS_i,"",@"SHT_CUDA_INFO"
	.sectionflags	@""
	.align	4


	//----- nvinfo : EIATTR_CUDA_API_VERSION
	.align		4
        /*0000*/ 	.byte	0x04, 0x37
        /*0002*/ 	.short	(.L_28 - .L_27)
.L_27:
        /*0004*/ 	.word	0x00000082


	//----- nvinfo : EIATTR_KPARAM_INFO
	.align		4
.L_28:
        /*0008*/ 	.byte	0x04, 0x17
        /*000a*/ 	.short	(.L_30 - .L_29)
.L_29:
        /*000c*/ 	.word	0x00000000
        /*0010*/ 	.short	0x0002
        /*0012*/ 	.short	0x0010
        /*0014*/ 	.byte	0x00, 0xf0, 0x11, 0x00


	//----- nvinfo : EIATTR_KPARAM_INFO
	.align		4
.L_30:
        /*0018*/ 	.byte	0x04, 0x17
        /*001a*/ 	.short	(.L_32 - .L_31)
.L_31:
        /*001c*/ 	.word	0x00000000
        /*0020*/ 	.short	0x0001
        /*0022*/ 	.short	0x0008
        /*0024*/ 	.byte	0x00, 0xf5, 0x21, 0x00


	//----- nvinfo : EIATTR_KPARAM_INFO
	.align		4
.L_32:
        /*0028*/ 	.byte	0x04, 0x17
        /*002a*/ 	.short	(.L_34 - .L_33)
.L_33:
        /*002c*/ 	.word	0x00000000
        /*0030*/ 	.short	0x0000
        /*0032*/ 	.short	0x0000
        /*0034*/ 	.byte	0x00, 0xf5, 0x21, 0x00


	//----- nvinfo : EIATTR_SPARSE_MMA_MASK
	.align		4
.L_34:
        /*0038*/ 	.byte	0x03, 0x50
        /*003a*/ 	.short	0x0000


	//----- nvinfo : EIATTR_MAXREG_COUNT
	.align		4
        /*003c*/ 	.byte	0x03, 0x1b
        /*003e*/ 	.short	0x00ff


	//----- nvinfo : EIATTR_MERCURY_ISA_VERSION
	.align		4
        /*0040*/ 	.byte	0x03, 0x5f
        /*0042*/ 	.short	0x0101


	//----- nvinfo : EIATTR_VRC_CTA_INIT_COUNT
	.align		4
        /*0044*/ 	.byte	0x02, 0x4a
	.zero		1
	.zero		1


	//----- nvinfo : EIATTR_EXIT_INSTR_OFFSETS
	.align		4
        /*0048*/ 	.byte	0x04, 0x1c
        /*004a*/ 	.short	(.L_36 - .L_35)


	//   ....[0]....
.L_35:
        /*004c*/ 	.word	0x00000060


	//   ....[1]....
        /*0050*/ 	.word	0x00000610


	//   ....[2]....
        /*0054*/ 	.word	0x000008c0


	//   ....[3]....
        /*0058*/ 	.word	0x00000a70


	//   ....[4]....
        /*005c*/ 	.word	0x00000b60


	//----- nvinfo : EIATTR_CBANK_PARAM_SIZE
	.align		4
.L_36:
        /*0060*/ 	.byte	0x03, 0x19
        /*0062*/ 	.short	0x0014


	//----- nvinfo : EIATTR_PARAM_CBANK
	.align		4
        /*0064*/ 	.byte	0x04, 0x0a
        /*0066*/ 	.short	(.L_38 - .L_37)
	.align		4
.L_37:
        /*0068*/ 	.word	index@(.nv.constant0._Z22myVeryChrunchyFunctionPfS_i)
        /*006c*/ 	.short	0x0380
        /*006e*/ 	.short	0x0014


	//----- nvinfo : EIATTR_SW_WAR
	.align		4
.L_38:
        /*0070*/ 	.byte	0x04, 0x36
        /*0072*/ 	.short	(.L_40 - .L_39)
.L_39:
        /*0074*/ 	.word	0x00000008
.L_40:


//--------------------- .nv.info._Z15generate_randomP17curandStateXORWOWPfi --------------------------
	.section	.nv.info._Z15generate_randomP17curandStateXORWOWPfi,"",@"SHT_CUDA_INFO"
	.sectionflags	@""
	.align	4


	//----- nvinfo : EIATTR_CUDA_API_VERSION
	.align		4
        /*0000*/ 	.byte	0x04, 0x37
        /*0002*/ 	.short	(.L_42 - .L_41)
.L_41:
        /*0004*/ 	.word	0x00000082


	//----- nvinfo : EIATTR_KPARAM_INFO
	.align		4
.L_42:
        /*0008*/ 	.byte	0x04, 0x17
        /*000a*/ 	.short	(.L_44 - .L_43)
.L_43:
        /*000c*/ 	.word	0x00000000
        /*0010*/ 	.short	0x0002
        /*0012*/ 	.short	0x0010
        /*0014*/ 	.byte	0x00, 0xf0, 0x11, 0x00


	//----- nvinfo : EIATTR_KPARAM_INFO
	.align		4
.L_44:
        /*0018*/ 	.byte	0x04, 0x17
        /*001a*/ 	.short	(.L_46 - .L_45)
.L_45:
        /*001c*/ 	.word	0x00000000
        /*0020*/ 	.short	0x0001
        /*0022*/ 	.short	0x0008
        /*0024*/ 	.byte	0x00, 0xf5, 0x21, 0x00


	//----- nvinfo : EIATTR_KPARAM_INFO
	.align		4
.L_46:
        /*0028*/ 	.byte	0x04, 0x17
        /*002a*/ 	.short	(.L_48 - .L_47)
.L_47:
        /*002c*/ 	.word	0x00000000
        /*0030*/ 	.short	0x0000
        /*0032*/ 	.short	0x0000
        /*0034*/ 	.byte	0x00, 0xf5, 0x21, 0x00


	//----- nvinfo : EIATTR_SPARSE_MMA_MASK
	.align		4
.L_48:
        /*0038*/ 	.byte	0x03, 0x50
        /*003a*/ 	.short	0x0000


	//----- nvinfo : EIATTR_MAXREG_COUNT
	.align		4
        /*003c*/ 	.byte	0x03, 0x1b
        /*003e*/ 	.short	0x00ff


	//----- nvinfo : EIATTR_MERCURY_ISA_VERSION
	.align		4
        /*0040*/ 	.byte	0x03, 0x5f
        /*0042*/ 	.short	0x0101


	//----- nvinfo : EIATTR_VRC_CTA_INIT_COUNT
	.align		4
        /*0044*/ 	.byte	0x02, 0x4a
	.zero		1
	.zero		1


	//----- nvinfo : EIATTR_EXIT_INSTR_OFFSETS
	.align		4
        /*0048*/ 	.byte	0x04, 0x1c
        /*004a*/ 	.short	(.L_50 - .L_49)


	//   ....[0]....
.L_49:
        /*004c*/ 	.word	0x00000070


	//   ....[1]....
        /*0050*/ 	.word	0x00000730


	//   ....[2]....
        /*0054*/ 	.word	0x00000a70


	//   ....[3]....
        /*0058*/ 	.word	0x00000c10


	//----- nvinfo : EIATTR_CBANK_PARAM_SIZE
	.align		4
.L_50:
        /*005c*/ 	.byte	0x03, 0x19
        /*005e*/ 	.short	0x0014


	//----- nvinfo : EIATTR_PARAM_CBANK
	.align		4
        /*0060*/ 	.byte	0x04, 0x0a
        /*0062*/ 	.short	(.L_52 - .L_51)
	.align		4
.L_51:
        /*0064*/ 	.word	index@(.nv.constant0._Z15generate_randomP17curandStateXORWOWPfi)
        /*0068*/ 	.short	0x0380
        /*006a*/ 	.short	0x0014


	//----- nvinfo : EIATTR_SW_WAR
	.align		4
.L_52:
        /*006c*/ 	.byte	0x04, 0x36
        /*006e*/ 	.short	(.L_54 - .L_53)
.L_53:
        /*0070*/ 	.word	0x00000008
.L_54:


//--------------------- .nv.info._Z12setup_kernelP17curandStateXORWOW --------------------------
	.section	.nv.info._Z12setup_kernelP17curandStateXORWOW,"",@"SHT_CUDA_INFO"
	.sectionflags	@""
	.align	4


	//----- nvinfo : EIATTR_CUDA_API_VERSION
	.align		4
        /*0000*/ 	.byte	0x04, 0x37
        /*0002*/ 	.short	(.L_56 - .L_55)
.L_55:
        /*0004*/ 	.word	0x00000082


	//----- nvinfo : EIATTR_KPARAM_INFO
	.align		4
.L_56:
        /*0008*/ 	.byte	0x04, 0x17
        /*000a*/ 	.short	(.L_58 - .L_57)
.L_57:
        /*000c*/ 	.word	0x00000000
        /*0010*/ 	.short	0x0000
        /*0012*/ 	.short	0x0000
        /*0014*/ 	.byte	0x00, 0xf5, 0x21, 0x00


	//----- nvinfo : EIATTR_SPARSE_MMA_MASK
	.align		4
.L_58:
        /*0018*/ 	.byte	0x03, 0x50
        /*001a*/ 	.short	0x0000


	//----- nvinfo : EIATTR_MAXREG_COUNT
	.align		4
        /*001c*/ 	.byte	0x03, 0x1b
        /*001e*/ 	.short	0x00ff


	//----- nvinfo : EIATTR_MERCURY_ISA_VERSION
	.align		4
        /*0020*/ 	.byte	0x03, 0x5f
        /*0022*/ 	.short	0x0101


	//----- nvinfo : EIATTR_VRC_CTA_INIT_COUNT
	.align		4
        /*0024*/ 	.byte	0x02, 0x4a
	.zero		1
	.zero		1


	//----- nvinfo : EIATTR_EXIT_INSTR_OFFSETS
	.align		4
        /*0028*/ 	.byte	0x04, 0x1c
        /*002a*/ 	.short	(.L_60 - .L_59)


	//   ....[0]....
.L_59:
        /*002c*/ 	.word	0x00000e80


	//----- nvinfo : EIATTR_CRS_STACK_SIZE
	.align		4
.L_60:
        /*0030*/ 	.byte	0x04, 0x1e
        /*0032*/ 	.short	(.L_62 - .L_61)
.L_61:
        /*0034*/ 	.word	0x00000000


	//----- nvinfo : EIATTR_CBANK_PARAM_SIZE
	.align		4
.L_62:
        /*0038*/ 	.byte	0x03, 0x19
        /*003a*/ 	.short	0x0008


	//----- nvinfo : EIATTR_PARAM_CBANK
	.align		4
        /*003c*/ 	.byte	0x04, 0x0a
        /*003e*/ 	.short	(.L_64 - .L_63)
	.align		4
.L_63:
        /*0040*/ 	.word	index@(.nv.constant0._Z12setup_kernelP17curandStateXORWOW)
        /*0044*/ 	.short	0x0380
        /*0046*/ 	.short	0x0008


	//----- nvinfo : EIATTR_SW_WAR
	.align		4
.L_64:
        /*0048*/ 	.byte	0x04, 0x36
        /*004a*/ 	.short	(.L_66 - .L_65)
.L_65:
        /*004c*/ 	.word	0x00000008
.L_66:


//--------------------- .nv.callgraph             --------------------------
	.section	.nv.callgraph,"",@"SHT_CUDA_CALLGRAPH"
	.align	4
	.sectionentsize	8
	.align		4
        /*0000*/ 	.word	0x00000000
	.align		4
        /*0004*/ 	.word	0xffffffff
	.align		4
        /*0008*/ 	.word	0x00000000
	.align		4
        /*000c*/ 	.word	0xfffffffe
	.align		4
        /*0010*/ 	.word	0x00000000
	.align		4
        /*0014*/ 	.word	0xfffffffd
	.align		4
        /*0018*/ 	.word	0x00000000
	.align		4
        /*001c*/ 	.word	0xfffffffc


//--------------------- .nv.constant4             --------------------------
	.section	.nv.constant4,"a",@progbits
	.align	8
	.align		8
.nv.constant4:
        /*0000*/ 	.dword	precalc_xorwow_matrix
	.align		8
        /*0008*/ 	.dword	precalc_xorwow_offset_matrix
	.align		8
        /*0010*/ 	.dword	mrg32k3aM1
	.align		8
        /*0018*/ 	.dword	mrg32k3aM2
	.align		8
        /*0020*/ 	.dword	mrg32k3aM1SubSeq
	.align		8
        /*0028*/ 	.dword	mrg32k3aM2SubSeq
	.align		8
        /*0030*/ 	.dword	mrg32k3aM1Seq
	.align		8
        /*0038*/ 	.dword	mrg32k3aM2Seq


//--------------------- .nv.constant3             --------------------------
	.section	.nv.constant3,"a",@progbits
	.align	8
.nv.constant3:
	.type		__cr_lgamma_table,@object
	.size		__cr_lgamma_table,(.L_8 - __cr_lgamma_table)
__cr_lgamma_table:
        /*0000*/ 	.byte	0x00, 0x00, 0x00, 0x00, 0x00, 0x00, 0x00, 0x00, 0x00, 0x00, 0x00, 0x00, 0x00, 0x00, 0x00, 0x00
        /*0010*/ 	.byte	0xef, 0x39, 0xfa, 0xfe, 0x42, 0x2e, 0xe6, 0x3f, 0x02, 0x20, 0x2a, 0xfa, 0x0b, 0xab, 0xfc, 0x3f
        /*0020*/ 	.byte	0xf9, 0x2c, 0x92, 0x7c, 0xa7, 0x6c, 0x09, 0x40, 0xc9, 0x79, 0x44, 0x3c, 0x64, 0x26, 0x13, 0x40
        /*0030*/ 	.byte	0xca, 0x01, 0xcf, 0x3a, 0x27, 0x51, 0x1a, 0x40, 0x30, 0xcc, 0x2d, 0xf3, 0xe1, 0x0c, 0x21, 0x40
        /*0040*/ 	.byte	0x0d, 0xb7, 0xfc, 0x82, 0x8e, 0x35, 0x25, 0x40
.L_8:


//--------------------- .text._Z22myVeryChrunchyFunctionPfS_i --------------------------
	.section	.text._Z22myVeryChrunchyFunctionPfS_i,"ax",@progbits
	.align	128
        .global         _Z22myVeryChrunchyFunctionPfS_i
        .type           _Z22myVeryChrunchyFunctionPfS_i,@function
        .size           _Z22myVeryChrunchyFunctionPfS_i,(.L_x_19 - _Z22myVeryChrunchyFunctionPfS_i)
        .other          _Z22myVeryChrunchyFunctionPfS_i,@"STO_CUDA_ENTRY STV_DEFAULT"
_Z22myVeryChrunchyFunctionPfS_i:
.text._Z22myVeryChrunchyFunctionPfS_i:
[----:B------:R-:W-:Y:S08]  /*0000*/  LDC R1, c[0x0][0x37c] ;  /* 0x0000df00ff017b82 */ /* 0x000ff00000000800 */
[----:B------:R-:W0:Y:S01]  /*0010*/  LDC R2, c[0x0][0x390] ;  /* 0x0000e400ff027b82 */ /* 0x000e220000000800 */
[----:B------:R-:W1:Y:S01]  /*0020*/  S2R R3, SR_CTAID.X ;  /* 0x0000000000037919 */ /* 0x000e620000002500 */
[----:B------:R-:W2:Y:S01]  /*0030*/  LDCU UR4, c[0x0][0x360] ;  /* 0x00006c00ff0477ac */ /* 0x000ea20008000800 */
[----:B------:R-:W3:Y:S01]  /*0040*/  S2R R0, SR_TID.X ;  /* 0x0000000000007919 */ /* 0x000ee20000002100 */
[----:B0-----:R-:W-:-:S13]  /*0050*/  ISETP.GE.AND P0, PT, R2, 0x1, PT ;  /* 0x000000010200780c */ /* 0x001fda0003f06270 */
[----:B-123--:R-:W-:Y:S05]  /*0060*/  @!P0 EXIT ;  /* 0x000000000000894d */ /* 0x00efea0003800000 */
[C---:B------:R-:W-:Y:S01]  /*0070*/  ISETP.GE.U32.AND P1, PT, R2.reuse, 0x10, PT ;  /* 0x000000100200780c */ /* 0x040fe20003f26070 */
[----:B------:R-:W-:Y:S01]  /*0080*/  IMAD R3, R3, UR4, R0 ;  /* 0x0000000403037c24 */ /* 0x000fe2000f8e0200 */
[----:B------:R-:W-:Y:S01]  /*0090*/  LOP3.LUT R12, R2, 0xf, RZ, 0xc0, !PT ;  /* 0x0000000f020c7812 */ /* 0x000fe200078ec0ff */
[----:B------:R-:W0:Y:S02]  /*00a0*/  LDCU.64 UR12, c[0x0][0x358] ;  /* 0x00006b00ff0c77ac */ /* 0x000e240008000a00 */
[----:B------:R-:W-:Y:S02]  /*00b0*/  IMAD R0, R3, R2, RZ ;  /* 0x0000000203007224 */ /* 0x000fe400078e02ff */
[----:B------:R-:W-:Y:S01]  /*00c0*/  HFMA2 R3, -RZ, RZ, 0, 0 ;  /* 0x00000000ff037431 */ /* 0x000fe200000001ff */
[----:B------:R-:W-:-:S05]  /*00d0*/  ISETP.NE.AND P0, PT, R12, RZ, PT ;  /* 0x000000ff0c00720c */ /* 0x000fca0003f05270 */
[----:B------:R-:W-:Y:S08]  /*00e0*/  @!P1 BRA `(.L_x_0) ;  /* 0x0000000400489947 */ /* 0x000ff00003800000 */
[----:B------:R-:W1:Y:S01]  /*00f0*/  LDCU.128 UR8, c[0x0][0x380] ;  /* 0x00007000ff0877ac */ /* 0x000e620008000c00 */
[----:B------:R-:W-:Y:S02]  /*0100*/  LOP3.LUT R3, R2, 0x7ffffff0, RZ, 0xc0, !PT ;  /* 0x7ffffff002037812 */ /* 0x000fe400078ec0ff */
[----:B------:R-:W-:Y:S02]  /*0110*/  MOV R8, R0 ;  /* 0x0000000000087202 */ /* 0x000fe40000000f00 */
[----:B------:R-:W-:Y:S01]  /*0120*/  IADD3 R9, PT, PT, -R3, RZ, RZ ;  /* 0x000000ff03097210 */ /* 0x000fe20007ffe1ff */
[----:B-1----:R-:W-:Y:S02]  /*0130*/  UIADD3 UR6, UP0, UPT, UR8, 0x20, URZ ;  /* 0x0000002008067890 */ /* 0x002fe4000ff1e0ff */
[----:B------:R-:W-:Y:S02]  /*0140*/  UIADD3 UR4, UP1, UPT, UR10, 0x20, URZ ;  /* 0x000000200a047890 */ /* 0x000fe4000ff3e0ff */
[----:B------:R-:W-:-:S02]  /*0150*/  UIADD3.X UR7, UPT, UPT, URZ, UR9, URZ, UP0, !UPT ;  /* 0x00000009ff077290 */ /* 0x000fc400087fe4ff */
[----:B------:R-:W-:-:S12]  /*0160*/  UIADD3.X UR5, UPT, UPT, URZ, UR11, URZ, UP1, !UPT ;  /* 0x0000000bff057290 */ /* 0x000fd80008ffe4ff */
.L_x_1:
[----:B------:R-:W-:Y:S02]  /*0170*/  MOV R4, UR6 ;  /* 0x0000000600047c02 */ /* 0x000fe40008000f00 */
[----:B------:R-:W-:Y:S02]  /*0180*/  MOV R5, UR7 ;  /* 0x0000000700057c02 */ /* 0x000fe40008000f00 */
[----:B-1----:R-:W-:Y:S02]  /*0190*/  MOV R6, UR4 ;  /* 0x0000000400067c02 */ /* 0x002fe40008000f00 */
[----:B------:R-:W-:Y:S01]  /*01a0*/  MOV R7, UR5 ;  /* 0x0000000500077c02 */ /* 0x000fe20008000f00 */
[----:B------:R-:W-:-:S04]  /*01b0*/  IMAD.WIDE R4, R8, 0x4, R4 ;  /* 0x0000000408047825 */ /* 0x000fc800078e0204 */
[----:B------:R-:W-:Y:S01]  /*01c0*/  IMAD.WIDE R6, R8, 0x4, R6 ;  /* 0x0000000408067825 */ /* 0x000fe200078e0206 */
[----:B0-----:R-:W2:Y:S04]  /*01d0*/  LDG.E R10, desc[UR12][R4.64+-0x20] ;  /* 0xffffe00c040a7981 */ /* 0x001ea8000c1e1900 */
[----:B------:R-:W2:Y:S04]  /*01e0*/  LDG.E R11, desc[UR12][R6.64+-0x20] ;  /* 0xffffe00c060b7981 */ /* 0x000ea8000c1e1900 */
[----:B------:R-:W3:Y:S04]  /*01f0*/  LDG.E R13, desc[UR12][R6.64+-0x1c] ;  /* 0xffffe40c060d7981 */ /* 0x000ee8000c1e1900 */
[----:B------:R-:W4:Y:S04]  /*0200*/  LDG.E R15, desc[UR12][R6.64+-0x18] ;  /* 0xffffe80c060f7981 */ /* 0x000f28000c1e1900 */
[----:B------:R-:W5:Y:S01]  /*0210*/  LDG.E R17, desc[UR12][R6.64+-0x14] ;  /* 0xffffec0c06117981 */ /* 0x000f62000c1e1900 */
[----:B--2---:R-:W-:-:S05]  /*0220*/  FMUL R11, R10, R11 ;  /* 0x0000000b0a0b7220 */ /* 0x004fca0000400000 */
[----:B------:R0:W-:Y:S04]  /*0230*/  STG.E desc[UR12][R6.64+-0x20], R11 ;  /* 0xffffe00b06007986 */ /* 0x0001e8000c10190c */
[----:B------:R-:W3:Y:S04]  /*0240*/  LDG.E R10, desc[UR12][R4.64+-0x1c] ;  /* 0xffffe40c040a7981 */ /* 0x000ee8000c1e1900 */
[----:B0-----:R-:W2:Y:S01]  /*0250*/  LDG.E R11, desc[UR12][R6.64+-0x10] ;  /* 0xfffff00c060b7981 */ /* 0x001ea2000c1e1900 */
[----:B---3--:R-:W-:-:S05]  /*0260*/  FMUL R13, R10, R13 ;  /* 0x0000000d0a0d7220 */ /* 0x008fca0000400000 */
[----:B------:R0:W-:Y:S04]  /*0270*/  STG.E desc[UR12][R6.64+-0x1c], R13 ;  /* 0xffffe40d06007986 */ /* 0x0001e8000c10190c */
[----:B------:R-:W4:Y:S04]  /*0280*/  LDG.E R10, desc[UR12][R4.64+-0x18] ;  /* 0xffffe80c040a7981 */ /* 0x000f28000c1e1900 */
[----:B0-----:R-:W3:Y:S01]  /*0290*/  LDG.E R13, desc[UR12][R6.64+-0xc] ;  /* 0xfffff40c060d7981 */ /* 0x001ee2000c1e1900 */
[----:B----4-:R-:W-:-:S05]  /*02a0*/  FMUL R15, R10, R15 ;  /* 0x0000000f0a0f7220 */ /* 0x010fca0000400000 */
[----:B------:R0:W-:Y:S04]  /*02b0*/  STG.E desc[UR12][R6.64+-0x18], R15 ;  /* 0xffffe80f06007986 */ /* 0x0001e8000c10190c */
[----:B------:R-:W5:Y:S04]  /*02c0*/  LDG.E R10, desc[UR12][R4.64+-0x14] ;  /* 0xffffec0c040a7981 */ /* 0x000f68000c1e1900 */
[----:B0-----:R-:W4:Y:S01]  /*02d0*/  LDG.E R15, desc[UR12][R6.64+-0x8] ;  /* 0xfffff80c060f7981 */ /* 0x001f22000c1e1900 */
[----:B-----5:R-:W-:-:S05]  /*02e0*/  FMUL R17, R10, R17 ;  /* 0x000000110a117220 */ /* 0x020fca0000400000 */
[----:B------:R0:W-:Y:S04]  /*02f0*/  STG.E desc[UR12][R6.64+-0x14], R17 ;  /* 0xffffec1106007986 */ /* 0x0001e8000c10190c */
[----:B------:R-:W2:Y:S04]  /*0300*/  LDG.E R10, desc[UR12][R4.64+-0x10] ;  /* 0xfffff00c040a7981 */ /* 0x000ea8000c1e1900 */
[----:B0-----:R-:W5:Y:S01]  /*0310*/  LDG.E R17, desc[UR12][R6.64+-0x4] ;  /* 0xfffffc0c06117981 */ /* 0x001f62000c1e1900 */
        /* <DEDUP_REMOVED lines=34> */
[----:B------:R-:W3:Y:S02]  /*0540*/  LDG.E R10, desc[UR12][R4.64+0x14] ;  /* 0x0000140c040a7981 */ /* 0x000ee4000c1e1900 */
[----:B---3--:R-:W-:-:S05]  /*0550*/  FMUL R13, R10, R13 ;  /* 0x0000000d0a0d7220 */ /* 0x008fca0000400000 */
[----:B------:R1:W-:Y:S04]  /*0560*/  STG.E desc[UR12][R6.64+0x14], R13 ;  /* 0x0000140d06007986 */ /* 0x0003e8000c10190c */
[----:B------:R-:W4:Y:S01]  /*0570*/  LDG.E R10, desc[UR12][R4.64+0x18] ;  /* 0x0000180c040a7981 */ /* 0x000f22000c1e1900 */
[----:B------:R-:W-:Y:S01]  /*0580*/  IADD3 R9, PT, PT, R9, 0x10, RZ ;  /* 0x0000001009097810 */ /* 0x000fe20007ffe0ff */
[----:B----4-:R-:W-:-:S05]  /*0590*/  FMUL R15, R10, R15 ;  /* 0x0000000f0a0f7220 */ /* 0x010fca0000400000 */
[----:B------:R1:W-:Y:S04]  /*05a0*/  STG.E desc[UR12][R6.64+0x18], R15 ;  /* 0x0000180f06007986 */ /* 0x0003e8000c10190c */
[----:B------:R-:W5:Y:S01]  /*05b0*/  LDG.E R10, desc[UR12][R4.64+0x1c] ;  /* 0x00001c0c040a7981 */ /* 0x000f62000c1e1900 */
[----:B------:R-:W-:Y:S02]  /*05c0*/  ISETP.NE.AND P1, PT, R9, RZ, PT ;  /* 0x000000ff0900720c */ /* 0x000fe40003f25270 */
[----:B------:R-:W-:Y:S01]  /*05d0*/  IADD3 R8, PT, PT, R8, 0x10, RZ ;  /* 0x0000001008087810 */ /* 0x000fe20007ffe0ff */
[----:B-----5:R-:W-:-:S05]  /*05e0*/  FMUL R17, R10, R17 ;  /* 0x000000110a117220 */ /* 0x020fca0000400000 */
[----:B------:R1:W-:Y:S05]  /*05f0*/  STG.E desc[UR12][R6.64+0x1c], R17 ;  /* 0x00001c1106007986 */ /* 0x0003ea000c10190c */
[----:B------:R-:W-:Y:S05]  /*0600*/  @P1 BRA `(.L_x_1) ;  /* 0xfffffff800d81947 */ /* 0x000fea000383ffff */
.L_x_0:
[----:B0-----:R-:W-:Y:S05]  /*0610*/  @!P0 EXIT ;  /* 0x000000000000894d */ /* 0x001fea0003800000 */
[----:B------:R-:W-:Y:S02]  /*0620*/  ISETP.GE.U32.AND P0, PT, R12, 0x8, PT ;  /* 0x000000080c00780c */ /* 0x000fe40003f06070 */
[----:B------:R-:W-:-:S04]  /*0630*/  LOP3.LUT R10, R2, 0x7, RZ, 0xc0, !PT ;  /* 0x00000007020a7812 */ /* 0x000fc800078ec0ff */
[----:B------:R-:W-:-:S07]  /*0640*/  ISETP.NE.AND P1, PT, R10, RZ, PT ;  /* 0x000000ff0a00720c */ /* 0x000fce0003f25270 */
[----:B------:R-:W-:Y:S06]  /*0650*/  @!P0 BRA `(.L_x_2) ;  /* 0x0000000000988947 */ /* 0x000fec0003800000 */
[----:B------:R-:W0:Y:S01]  /*0660*/  LDC.64 R4, c[0x0][0x380] ;  /* 0x0000e000ff047b82 */ /* 0x000e220000000a00 */
[----:B------:R-:W-:-:S07]  /*0670*/  IADD3 R9, PT, PT, R0, R3, RZ ;  /* 0x0000000300097210 */ /* 0x000fce0007ffe0ff */
[----:B-1----:R-:W1:Y:S01]  /*0680*/  LDC.64 R6, c[0x0][0x388] ;  /* 0x0000e200ff067b82 */ /* 0x002e620000000a00 */
[----:B0-----:R-:W-:-:S05]  /*0690*/  IMAD.WIDE R4, R9, 0x4, R4 ;  /* 0x0000000409047825 */ /* 0x001fca00078e0204 */
[----:B------:R-:W2:Y:S01]  /*06a0*/  LDG.E R8, desc[UR12][R4.64] ;  /* 0x0000000c04087981 */ /* 0x000ea2000c1e1900 */
[----:B-1----:R-:W-:-:S05]  /*06b0*/  IMAD.WIDE R6, R9, 0x4, R6 ;  /* 0x0000000409067825 */ /* 0x002fca00078e0206 */
        /* <DEDUP_REMOVED lines=25> */
[----:B------:R-:W4:Y:S02]  /*0850*/  LDG.E R8, desc[UR12][R4.64+0x18] ;  /* 0x0000180c04087981 */ /* 0x000f24000c1e1900 */
[----:B----4-:R-:W-:-:S05]  /*0860*/  FMUL R13, R8, R13 ;  /* 0x0000000d080d7220 */ /* 0x010fca0000400000 */
[----:B------:R0:W-:Y:S04]  /*0870*/  STG.E desc[UR12][R6.64+0x18], R13 ;  /* 0x0000180d06007986 */ /* 0x0001e8000c10190c */
[----:B------:R-:W5:Y:S01]  /*0880*/  LDG.E R8, desc[UR12][R4.64+0x1c] ;  /* 0x00001c0c04087981 */ /* 0x000f62000c1e1900 */
[----:B------:R-:W-:Y:S01]  /*0890*/  IADD3 R3, PT, PT, R3, 0x8, RZ ;  /* 0x0000000803037810 */ /* 0x000fe20007ffe0ff */
[----:B-----5:R-:W-:-:S05]  /*08a0*/  FMUL R15, R8, R15 ;  /* 0x0000000f080f7220 */ /* 0x020fca0000400000 */
[----:B------:R0:W-:Y:S02]  /*08b0*/  STG.E desc[UR12][R6.64+0x1c], R15 ;  /* 0x00001c0f06007986 */ /* 0x0001e4000c10190c */
.L_x_2:
[----:B------:R-:W-:Y:S05]  /*08c0*/  @!P1 EXIT ;  /* 0x000000000000994d */ /* 0x000fea0003800000 */
[----:B------:R-:W-:Y:S02]  /*08d0*/  ISETP.GE.U32.AND P0, PT, R10, 0x4, PT ;  /* 0x000000040a00780c */ /* 0x000fe40003f06070 */
[----:B------:R-:W-:-:S04]  /*08e0*/  LOP3.LUT R2, R2, 0x3, RZ, 0xc0, !PT ;  /* 0x0000000302027812 */ /* 0x000fc800078ec0ff */
[----:B------:R-:W-:-:S07]  /*08f0*/  ISETP.NE.AND P1, PT, R2, RZ, PT ;  /* 0x000000ff0200720c */ /* 0x000fce0003f25270 */
[----:B------:R-:W-:Y:S06]  /*0900*/  @!P0 BRA `(.L_x_3) ;  /* 0x0000000000588947 */ /* 0x000fec0003800000 */
[----:B------:R-:W2:Y:S01]  /*0910*/  LDC.64 R4, c[0x0][0x380] ;  /* 0x0000e000ff047b82 */ /* 0x000ea20000000a00 */
[----:B0-----:R-:W-:-:S07]  /*0920*/  IADD3 R9, PT, PT, R0, R3, RZ ;  /* 0x0000000300097210 */ /* 0x001fce0007ffe0ff */
[----:B-1----:R-:W0:Y:S01]  /*0930*/  LDC.64 R6, c[0x0][0x388] ;  /* 0x0000e200ff067b82 */ /* 0x002e220000000a00 */
[----:B--2---:R-:W-:-:S05]  /*0940*/  IMAD.WIDE R4, R9, 0x4, R4 ;  /* 0x0000000409047825 */ /* 0x004fca00078e0204 */
[----:B------:R-:W2:Y:S01]  /*0950*/  LDG.E R8, desc[UR12][R4.64] ;  /* 0x0000000c04087981 */ /* 0x000ea2000c1e1900 */
[----:B0-----:R-:W-:-:S05]  /*0960*/  IMAD.WIDE R6, R9, 0x4, R6 ;  /* 0x0000000409067825 */ /* 0x001fca00078e0206 */
[----:B------:R-:W2:Y:S04]  /*0970*/  LDG.E R9, desc[UR12][R6.64] ;  /* 0x0000000c06097981 */ /* 0x000ea8000c1e1900 */
[----:B------:R-:W3:Y:S04]  /*0980*/  LDG.E R11, desc[UR12][R6.64+0x4] ;  /* 0x0000040c060b7981 */ /* 0x000ee8000c1e1900 */
[----:B------:R-:W4:Y:S04]  /*0990*/  LDG.E R13, desc[UR12][R6.64+0x8] ;  /* 0x0000080c060d7981 */ /* 0x000f28000c1e1900 */
[----:B------:R-:W5:Y:S01]  /*09a0*/  LDG.E R15, desc[UR12][R6.64+0xc] ;  /* 0x00000c0c060f7981 */ /* 0x000f62000c1e1900 */
        /* <DEDUP_REMOVED lines=12> */
.L_x_3:
[----:B------:R-:W-:Y:S05]  /*0a70*/  @!P1 EXIT ;  /* 0x000000000000994d */ /* 0x000fea0003800000 */
[----:B0-2---:R-:W0:Y:S01]  /*0a80*/  LDC.64 R8, c[0x0][0x380] ;  /* 0x0000e000ff087b82 */ /* 0x005e220000000a00 */
[----:B-1----:R-:W-:Y:S02]  /*0a90*/  IADD3 R11, PT, PT, R0, R3, RZ ;  /* 0x00000003000b7210 */ /* 0x002fe40007ffe0ff */
[----:B------:R-:W-:-:S05]  /*0aa0*/  IADD3 R0, PT, PT, -R2, RZ, RZ ;  /* 0x000000ff02007210 */ /* 0x000fca0007ffe1ff */
[----:B------:R-:W1:Y:S02]  /*0ab0*/  LDC.64 R6, c[0x0][0x388] ;  /* 0x0000e200ff067b82 */ /* 0x000e640000000a00 */
.L_x_4:
[----:B0-----:R-:W-:-:S04]  /*0ac0*/  IMAD.WIDE R4, R11, 0x4, R8 ;  /* 0x000000040b047825 */ /* 0x001fc800078e0208 */
[C---:B-12---:R-:W-:Y:S02]  /*0ad0*/  IMAD.WIDE R2, R11.reuse, 0x4, R6 ;  /* 0x000000040b027825 */ /* 0x046fe400078e0206 */
[----:B------:R-:W2:Y:S04]  /*0ae0*/  LDG.E R4, desc[UR12][R4.64] ;  /* 0x0000000c04047981 */ /* 0x000ea8000c1e1900 */
[----:B------:R-:W2:Y:S01]  /*0af0*/  LDG.E R13, desc[UR12][R2.64] ;  /* 0x0000000c020d7981 */ /* 0x000ea2000c1e1900 */
[----:B------:R-:W-:Y:S02]  /*0b00*/  IADD3 R0, PT, PT, R0, 0x1, RZ ;  /* 0x0000000100007810 */ /* 0x000fe40007ffe0ff */
[----:B------:R-:W-:Y:S02]  /*0b10*/  IADD3 R11, PT, PT, R11, 0x1, RZ ;  /* 0x000000010b0b7810 */ /* 0x000fe40007ffe0ff */
[----:B------:R-:W-:Y:S01]  /*0b20*/  ISETP.NE.AND P0, PT, R0, RZ, PT ;  /* 0x000000ff0000720c */ /* 0x000fe20003f05270 */
[----:B--2---:R-:W-:-:S05]  /*0b30*/  FMUL R13, R4, R13 ;  /* 0x0000000d040d7220 */ /* 0x004fca0000400000 */
[----:B------:R2:W-:Y:S07]  /*0b40*/  STG.E desc[UR12][R2.64], R13 ;  /* 0x0000000d02007986 */ /* 0x0005ee000c10190c */
[----:B------:R-:W-:Y:S05]  /*0b50*/  @P0 BRA `(.L_x_4) ;  /* 0xfffffffc00d80947 */ /* 0x000fea000383ffff */
[----:B------:R-:W-:Y:S05]  /*0b60*/  EXIT ;  /* 0x000000000000794d */ /* 0x000fea0003800000 */
.L_x_5:
[----:B------:R-:W-:-:S00]  /*0b70*/  BRA `(.L_x_5) ;  /* 0xfffffffc00fc7947 */ /* 0x000fc0000383ffff */
[----:B------:R-:W-:-:S00]  /*0b80*/  NOP ;  /* 0x0000000000007918 */ /* 0x000fc00000000000 */
[----:B------:R-:W-:-:S00]  /*0b90*/  NOP ;  /* 0x0000000000007918 */ /* 0x000fc00000000000 */
[----:B------:R-:W-:-:S00]  /*0ba0*/  NOP ;  /* 0x0000000000007918 */ /* 0x000fc00000000000 */
[----:B------:R-:W-:-:S00]  /*0bb0*/  NOP ;  /* 0x0000000000007918 */ /* 0x000fc00000000000 */
[----:B------:R-:W-:-:S00]  /*0bc0*/  NOP ;  /* 0x0000000000007918 */ /* 0x000fc00000000000 */
[----:B------:R-:W-:-:S00]  /*0bd0*/  NOP ;  /* 0x0000000000007918 */ /* 0x000fc00000000000 */
[----:B------:R-:W-:-:S00]  /*0be0*/  NOP ;  /* 0x0000000000007918 */ /* 0x000fc00000000000 */
[----:B------:R-:W-:-:S00]  /*0bf0*/  NOP ;  /* 0x0000000000007918 */ /* 0x000fc00000000000 */
.L_x_19:


//--------------------- .text._Z15generate_randomP17curandStateXORWOWPfi --------------------------
	.section	.text._Z15generate_randomP17curandStateXORWOWPfi,"ax",@progbits
	.align	128
        .global         _Z15generate_randomP17curandStateXORWOWPfi
        .type           _Z15generate_randomP17curandStateXORWOWPfi,@function
        .size           _Z15generate_randomP17curandStateXORWOWPfi,(.L_x_20 - _Z15generate_randomP17curandStateXORWOWPfi)
        .other          _Z15generate_randomP17curandStateXORWOWPfi,@"STO_CUDA_ENTRY STV_DEFAULT"
_Z15generate_randomP17curandStateXORWOWPfi:
.text._Z15generate_randomP17curandStateXORWOWPfi:
[----:B------:R-:W-:Y:S08]  /*0000*/  LDC R1, c[0x0][0x37c] ;  /* 0x0000df00ff017b82 */ /* 0x000ff00000000800 */
[----:B------:R-:W0:Y:S01]  /*0010*/  LDC R0, c[0x0][0x390] ;  /* 0x0000e400ff007b82 */ /* 0x000e220000000800 */
[----:B------:R-:W1:Y:S01]  /*0020*/  S2R R5, SR_TID.X ;  /* 0x0000000000057919 */ /* 0x000e620000002100 */
[----:B------:R-:W1:Y:S01]  /*0030*/  LDCU UR4, c[0x0][0x360] ;  /* 0x00006c00ff0477ac */ /* 0x000e620008000800 */
[----:B------:R-:W1:Y:S01]  /*0040*/  S2R R2, SR_CTAID.X ;  /* 0x0000000000027919 */ /* 0x000e620000002500 */
[----:B0-----:R-:W-:Y:S01]  /*0050*/  ISETP.GE.AND P0, PT, R0, 0x1, PT ;  /* 0x000000010000780c */ /* 0x001fe20003f06270 */
[----:B-1----:R-:W-:-:S12]  /*0060*/  IMAD R5, R2, UR4, R5 ;  /* 0x0000000402057c24 */ /* 0x002fd8000f8e0205 */
[----:B------:R-:W-:Y:S05]  /*0070*/  @!P0 EXIT ;  /* 0x000000000000894d */ /* 0x000fea0003800000 */
[----:B------:R-:W0:Y:S01]  /*0080*/  LDC.64 R2, c[0x0][0x380] ;  /* 0x0000e000ff027b82 */ /* 0x000e220000000a00 */
[C---:B------:R-:W-:Y:S01]  /*0090*/  ISETP.GE.U32.AND P1, PT, R0.reuse, 0x4, PT ;  /* 0x000000040000780c */ /* 0x040fe20003f26070 */
[----:B------:R-:W-:Y:S01]  /*00a0*/  IMAD R12, R5, R0, RZ ;  /* 0x00000000050c7224 */ /* 0x000fe200078e02ff */
[----:B------:R-:W-:Y:S01]  /*00b0*/  LOP3.LUT R17, R0, 0x3, RZ, 0xc0, !PT ;  /* 0x0000000300117812 */ /* 0x000fe200078ec0ff */
[----:B------:R-:W1:Y:S01]  /*00c0*/  LDCU.64 UR6, c[0x0][0x358] ;  /* 0x00006b00ff0677ac */ /* 0x000e620008000a00 */
[----:B------:R-:W-:Y:S02]  /*00d0*/  IMAD.MOV.U32 R13, RZ, RZ, RZ ;  /* 0x000000ffff0d7224 */ /* 0x000fe400078e00ff */
[----:B------:R-:W-:Y:S01]  /*00e0*/  ISETP.NE.AND P0, PT, R17, RZ, PT ;  /* 0x000000ff1100720c */ /* 0x000fe20003f05270 */
[----:B0-----:R-:W-:-:S06]  /*00f0*/  IMAD.WIDE R2, R12, 0x30, R2 ;  /* 0x000000300c027825 */ /* 0x001fcc00078e0202 */
[----:B-1----:R-:W-:Y:S06]  /*0100*/  @!P1 BRA `(.L_x_6) ;  /* 0x0000000400889947 */ /* 0x002fec0003800000 */
[----:B------:R-:W0:Y:S01]  /*0110*/  LDCU.64 UR4, c[0x0][0x388] ;  /* 0x00007100ff0477ac */ /* 0x000e220008000a00 */
[----:B------:R-:W-:Y:S01]  /*0120*/  LOP3.LUT R13, R0, 0x7ffffffc, RZ, 0xc0, !PT ;  /* 0x7ffffffc000d7812 */ /* 0x000fe200078ec0ff */
[----:B------:R-:W-:-:S04]  /*0130*/  IMAD.MOV.U32 R14, RZ, RZ, R12 ;  /* 0x000000ffff0e7224 */ /* 0x000fc800078e000c */
[----:B------:R-:W-:Y:S01]  /*0140*/  IMAD.MOV R15, RZ, RZ, -R13 ;  /* 0x000000ffff0f7224 */ /* 0x000fe200078e0a0d */
[----:B0-----:R-:W-:-:S04]  /*0150*/  UIADD3 UR4, UP0, UPT, UR4, 0x8, URZ ;  /* 0x0000000804047890 */ /* 0x001fc8000ff1e0ff */
[----:B------:R-:W-:-:S12]  /*0160*/  UIADD3.X UR5, UPT, UPT, URZ, UR5, URZ, UP0, !UPT ;  /* 0x00000005ff057290 */ /* 0x000fd800087fe4ff */
.L_x_7:
[----:B--2---:R-:W2:Y:S04]  /*0170*/  LDG.E.64 R8, desc[UR6][R2.64] ;  /* 0x0000000602087981 */ /* 0x004ea8000c1e1b00 */
[----:B------:R-:W3:Y:S04]  /*0180*/  LDG.E.64 R10, desc[UR6][R2.64+0x10] ;  /* 0x00001006020a7981 */ /* 0x000ee8000c1e1b00 */
[----:B------:R-:W4:Y:S01]  /*0190*/  LDG.E.64 R18, desc[UR6][R2.64+0x8] ;  /* 0x0000080602127981 */ /* 0x000f22000c1e1b00 */
[----:B------:R-:W-:Y:S01]  /*01a0*/  MOV R21, UR5 ;  /* 0x0000000500157c02 */ /* 0x000fe20008000f00 */
[----:B------:R-:W-:-:S02]  /*01b0*/  IMAD.U32 R20, RZ, RZ, UR4 ;  /* 0x00000004ff147e24 */ /* 0x000fc4000f8e00ff */
[----:B------:R-:W-:Y:S01]  /*01c0*/  IMAD.MOV.U32 R16, RZ, RZ, 0x2f800000 ;  /* 0x2f800000ff107424 */ /* 0x000fe200078e00ff */
[----:B--2---:R-:W-:Y:S01]  /*01d0*/  SHF.R.U32.HI R4, RZ, 0x2, R9 ;  /* 0x00000002ff047819 */ /* 0x004fe20000011609 */
[----:B------:R-:W-:-:S03]  /*01e0*/  VIADD R8, R8, 0x587c5 ;  /* 0x000587c508087836 */ /* 0x000fc60000000000 */
[----:B------:R-:W-:Y:S01]  /*01f0*/  LOP3.LUT R4, R4, R9, RZ, 0x3c, !PT ;  /* 0x0000000904047212 */ /* 0x000fe200078e3cff */
[----:B---3--:R-:W-:Y:S01]  /*0200*/  IMAD.MOV.U32 R7, RZ, RZ, R10 ;  /* 0x000000ffff077224 */ /* 0x008fe200078e000a */
[----:B------:R-:W-:Y:S01]  /*0210*/  SHF.L.U32 R5, R11, 0x4, RZ ;  /* 0x000000040b057819 */ /* 0x000fe200000006ff */
[----:B----4-:R-:W-:Y:S02]  /*0220*/  IMAD.MOV.U32 R9, RZ, RZ, R18 ;  /* 0x000000ffff097224 */ /* 0x010fe400078e0012 */
[----:B------:R-:W-:-:S03]  /*0230*/  IMAD.SHL.U32 R6, R4, 0x2, RZ ;  /* 0x0000000204067824 */ /* 0x000fc600078e00ff */
[----:B------:R0:W-:Y:S02]  /*0240*/  STG.E.64 desc[UR6][R2.64], R8 ;  /* 0x0000000802007986 */ /* 0x0001e4000c101b06 */
[----:B------:R-:W-:-:S04]  /*0250*/  LOP3.LUT R6, R4, R6, R5, 0x96, !PT ;  /* 0x0000000604067212 */ /* 0x000fc800078e9605 */
[----:B------:R-:W-:Y:S01]  /*0260*/  LOP3.LUT R5, R6, R11, RZ, 0x3c, !PT ;  /* 0x0000000b06057212 */ /* 0x000fe200078e3cff */
[----:B------:R-:W-:-:S04]  /*0270*/  IMAD.MOV.U32 R6, RZ, RZ, R19 ;  /* 0x000000ffff067224 */ /* 0x000fc800078e0013 */
[----:B------:R-:W-:Y:S01]  /*0280*/  IMAD.IADD R4, R5, 0x1, R8 ;  /* 0x0000000105047824 */ /* 0x000fe200078e0208 */
[----:B------:R-:W-:Y:S04]  /*0290*/  STG.E.64 desc[UR6][R2.64+0x8], R6 ;  /* 0x0000080602007986 */ /* 0x000fe8000c101b06 */
[----:B------:R-:W-:Y:S02]  /*02a0*/  I2FP.F32.U32 R23, R4 ;  /* 0x0000000400177245 */ /* 0x000fe40000201000 */
[----:B------:R-:W-:Y:S01]  /*02b0*/  MOV R4, R11 ;  /* 0x0000000b00047202 */ /* 0x000fe20000000f00 */
[----:B------:R-:W-:-:S04]  /*02c0*/  IMAD.WIDE R10, R14, 0x4, R20 ;  /* 0x000000040e0a7825 */ /* 0x000fc800078e0214 */
[----:B------:R-:W-:Y:S01]  /*02d0*/  FFMA R25, R23, R16, 1.1641532182693481445e-10 ;  /* 0x2f00000017197423 */ /* 0x000fe20000000010 */
[----:B------:R-:W-:Y:S04]  /*02e0*/  STG.E.64 desc[UR6][R2.64+0x10], R4 ;  /* 0x0000100402007986 */ /* 0x000fe8000c101b06 */
[----:B------:R1:W-:Y:S04]  /*02f0*/  STG.E desc[UR6][R10.64+-0x8], R25 ;  /* 0xfffff8190a007986 */ /* 0x0003e8000c101906 */
[----:B------:R-:W2:Y:S04]  /*0300*/  LDG.E.64 R22, desc[UR6][R2.64] ;  /* 0x0000000602167981 */ /* 0x000ea8000c1e1b00 */
[----:B------:R-:W3:Y:S04]  /*0310*/  LDG.E.64 R18, desc[UR6][R2.64+0x10] ;  /* 0x0000100602127981 */ /* 0x000ee8000c1e1b00 */
[----:B------:R-:W4:Y:S01]  /*0320*/  LDG.E.64 R20, desc[UR6][R2.64+0x8] ;  /* 0x0000080602147981 */ /* 0x000f22000c1e1b00 */
[----:B--2---:R-:W-:Y:S01]  /*0330*/  SHF.R.U32.HI R24, RZ, 0x2, R23 ;  /* 0x00000002ff187819 */ /* 0x004fe20000011617 */
[----:B------:R-:W-:-:S03]  /*0340*/  VIADD R22, R22, 0x587c5 ;  /* 0x000587c516167836 */ /* 0x000fc60000000000 */
[----:B------:R-:W-:Y:S01]  /*0350*/  LOP3.LUT R24, R24, R23, RZ, 0x3c, !PT ;  /* 0x0000001718187212 */ /* 0x000fe200078e3cff */
[----:B---3--:R-:W-:Y:S01]  /*0360*/  IMAD.SHL.U32 R23, R19, 0x10, RZ ;  /* 0x0000001013177824 */ /* 0x008fe200078e00ff */
[----:B0-----:R-:W-:Y:S01]  /*0370*/  MOV R8, R19 ;  /* 0x0000001300087202 */ /* 0x001fe20000000f00 */
[----:B-1----:R-:W-:Y:S01]  /*0380*/  IMAD.MOV.U32 R25, RZ, RZ, R18 ;  /* 0x000000ffff197224 */ /* 0x002fe200078e0012 */
[----:B------:R-:W-:-:S04]  /*0390*/  SHF.L.U32 R26, R24, 0x1, RZ ;  /* 0x00000001181a7819 */ /* 0x000fc800000006ff */
[----:B------:R-:W-:Y:S01]  /*03a0*/  LOP3.LUT R26, R24, R26, R23, 0x96, !PT ;  /* 0x0000001a181a7212 */ /* 0x000fe200078e9617 */
[----:B----4-:R-:W-:Y:S02]  /*03b0*/  IMAD.MOV.U32 R24, RZ, RZ, R21 ;  /* 0x000000ffff187224 */ /* 0x010fe400078e0015 */
[----:B------:R-:W-:Y:S01]  /*03c0*/  IMAD.MOV.U32 R23, RZ, RZ, R20 ;  /* 0x000000ffff177224 */ /* 0x000fe200078e0014 */
[----:B------:R-:W-:Y:S02]  /*03d0*/  LOP3.LUT R9, R26, R19, RZ, 0x3c, !PT ;  /* 0x000000131a097212 */ /* 0x000fe400078e3cff */
[----:B------:R-:W-:Y:S03]  /*03e0*/  STG.E.64 desc[UR6][R2.64+0x8], R24 ;  /* 0x0000081802007986 */ /* 0x000fe6000c101b06 */
[----:B------:R-:W-:Y:S01]  /*03f0*/  IMAD.IADD R4, R9, 0x1, R22 ;  /* 0x0000000109047824 */ /* 0x000fe200078e0216 */
[----:B------:R-:W-:Y:S04]  /*0400*/  STG.E.64 desc[UR6][R2.64+0x10], R8 ;  /* 0x0000100802007986 */ /* 0x000fe8000c101b06 */
[----:B------:R-:W-:Y:S01]  /*0410*/  I2FP.F32.U32 R5, R4 ;  /* 0x0000000400057245 */ /* 0x000fe20000201000 */
[----:B------:R-:W-:Y:S04]  /*0420*/  STG.E.64 desc[UR6][R2.64], R22 ;  /* 0x0000001602007986 */ /* 0x000fe8000c101b06 */
[----:B------:R-:W-:-:S05]  /*0430*/  FFMA R21, R5, R16, 1.1641532182693481445e-10 ;  /* 0x2f00000005157423 */ /* 0x000fca0000000010 */
[----:B------:R0:W-:Y:S04]  /*0440*/  STG.E desc[UR6][R10.64+-0x4], R21 ;  /* 0xfffffc150a007986 */ /* 0x0001e8000c101906 */
[----:B------:R-:W2:Y:S04]  /*0450*/  LDG.E.64 R18, desc[UR6][R2.64] ;  /* 0x0000000602127981 */ /* 0x000ea8000c1e1b00 */
[----:B------:R-:W3:Y:S04]  /*0460*/  LDG.E.64 R4, desc[UR6][R2.64+0x10] ;  /* 0x0000100602047981 */ /* 0x000ee8000c1e1b00 */
[----:B------:R-:W4:Y:S01]  /*0470*/  LDG.E.64 R6, desc[UR6][R2.64+0x8] ;  /* 0x0000080602067981 */ /* 0x000f22000c1e1b00 */
[----:B--2---:R-:W-:Y:S01]  /*0480*/  SHF.R.U32.HI R20, RZ, 0x2, R19 ;  /* 0x00000002ff147819 */ /* 0x004fe20000011613 */
[----:B------:R-:W-:-:S03]  /*0490*/  VIADD R18, R18, 0x587c5 ;  /* 0x000587c512127836 */ /* 0x000fc60000000000 */
[----:B------:R-:W-:Y:S01]  /*04a0*/  LOP3.LUT R20, R20, R19, RZ, 0x3c, !PT ;  /* 0x0000001314147212 */ /* 0x000fe200078e3cff */
[----:B---3--:R-:W-:Y:S02]  /*04b0*/  IMAD.SHL.U32 R19, R5, 0x10, RZ ;  /* 0x0000001005137824 */ /* 0x008fe400078e00ff */
[----:B0-----:R-:W-:Y:S01]  /*04c0*/  IMAD.MOV.U32 R21, RZ, RZ, R4 ;  /* 0x000000ffff157224 */ /* 0x001fe200078e0004 */
[----:B------:R-:W-:-:S04]  /*04d0*/  SHF.L.U32 R26, R20, 0x1, RZ ;  /* 0x00000001141a7819 */ /* 0x000fc800000006ff */
[----:B------:R-:W-:Y:S01]  /*04e0*/  LOP3.LUT R26, R20, R26, R19, 0x96, !PT ;  /* 0x0000001a141a7212 */ /* 0x000fe200078e9613 */
[----:B----4-:R-:W-:Y:S02]  /*04f0*/  IMAD.MOV.U32 R20, RZ, RZ, R7 ;  /* 0x000000ffff147224 */ /* 0x010fe400078e0007 */
[----:B------:R-:W-:Y:S01]  /*0500*/  IMAD.MOV.U32 R19, RZ, RZ, R6 ;  /* 0x000000ffff137224 */ /* 0x000fe200078e0006 */
[----:B------:R-:W-:Y:S02]  /*0510*/  LOP3.LUT R9, R26, R5, RZ, 0x3c, !PT ;  /* 0x000000051a097212 */ /* 0x000fe400078e3cff */
[----:B------:R-:W-:Y:S03]  /*0520*/  STG.E.64 desc[UR6][R2.64+0x8], R20 ;  /* 0x0000081402007986 */ /* 0x000fe6000c101b06 */
[----:B------:R-:W-:Y:S01]  /*0530*/  IMAD.IADD R8, R9, 0x1, R18 ;  /* 0x0000000109087824 */ /* 0x000fe200078e0212 */
[----:B------:R0:W-:Y:S04]  /*0540*/  STG.E.64 desc[UR6][R2.64], R18 ;  /* 0x0000001202007986 */ /* 0x0001e8000c101b06 */
[----:B------:R-:W-:-:S02]  /*0550*/  I2FP.F32.U32 R23, R8 ;  /* 0x0000000800177245 */ /* 0x000fc40000201000 */
[----:B------:R-:W-:-:S03]  /*0560*/  MOV R8, R5 ;  /* 0x0000000500087202 */ /* 0x000fc60000000f00 */
[----:B------:R-:W-:Y:S02]  /*0570*/  FFMA R25, R23, R16, 1.1641532182693481445e-10 ;  /* 0x2f00000017197423 */ /* 0x000fe40000000010 */
[----:B------:R1:W-:Y:S04]  /*0580*/  STG.E.64 desc[UR6][R2.64+0x10], R8 ;  /* 0x0000100802007986 */ /* 0x0003e8000c101b06 */
[----:B------:R2:W-:Y:S04]  /*0590*/  STG.E desc[UR6][R10.64], R25 ;  /* 0x000000190a007986 */ /* 0x0005e8000c101906 */
[----:B------:R-:W3:Y:S04]  /*05a0*/  LDG.E.64 R22, desc[UR6][R2.64] ;  /* 0x0000000602167981 */ /* 0x000ee8000c1e1b00 */
[----:B------:R-:W4:Y:S04]  /*05b0*/  LDG.E.64 R4, desc[UR6][R2.64+0x10] ;  /* 0x0000100602047981 */ /* 0x000f28000c1e1b00 */
[----:B------:R-:W5:Y:S01]  /*05c0*/  LDG.E.64 R6, desc[UR6][R2.64+0x8] ;  /* 0x0000080602067981 */ /* 0x000f62000c1e1b00 */
[----:B------:R-:W-:-:S02]  /*05d0*/  VIADD R15, R15, 0x4 ;  /* 0x000000040f0f7836 */ /* 0x000fc40000000000 */
[----:B------:R-:W-:-:S03]  /*05e0*/  VIADD R14, R14, 0x4 ;  /* 0x000000040e0e7836 */ /* 0x000fc60000000000 */
[----:B------:R-:W-:Y:S02]  /*05f0*/  ISETP.NE.AND P1, PT, R15, RZ, PT ;  /* 0x000000ff0f00720c */ /* 0x000fe40003f25270 */
[----:B---3--:R-:W-:Y:S01]  /*0600*/  SHF.R.U32.HI R24, RZ, 0x2, R23 ;  /* 0x00000002ff187819 */ /* 0x008fe20000011617 */
[----:B------:R-:W-:-:S03]  /*0610*/  VIADD R22, R22, 0x587c5 ;  /* 0x000587c516167836 */ /* 0x000fc60000000000 */
[----:B------:R-:W-:Y:S01]  /*0620*/  LOP3.LUT R24, R24, R23, RZ, 0x3c, !PT ;  /* 0x0000001718187212 */ /* 0x000fe200078e3cff */
[----:B----4-:R-:W-:Y:S01]  /*0630*/  IMAD.SHL.U32 R23, R5, 0x10, RZ ;  /* 0x0000001005177824 */ /* 0x010fe200078e00ff */
[----:B0-----:R-:W-:Y:S02]  /*0640*/  MOV R19, R4 ;  /* 0x0000000400137202 */ /* 0x001fe40000000f00 */
[----:B------:R-:W-:Y:S01]  /*0650*/  SHF.L.U32 R26, R24, 0x1, RZ ;  /* 0x00000001181a7819 */ /* 0x000fe200000006ff */
[----:B-----5:R-:W-:-:S03]  /*0660*/  IMAD.MOV.U32 R18, RZ, RZ, R7 ;  /* 0x000000ffff127224 */ /* 0x020fc600078e0007 */
[----:B------:R-:W-:Y:S02]  /*0670*/  LOP3.LUT R26, R24, R26, R23, 0x96, !PT ;  /* 0x0000001a181a7212 */ /* 0x000fe400078e9617 */
[----:B------:R-:W-:Y:S01]  /*0680*/  MOV R23, R6 ;  /* 0x0000000600177202 */ /* 0x000fe20000000f00 */
[----:B------:R2:W-:Y:S01]  /*0690*/  STG.E.64 desc[UR6][R2.64+0x8], R18 ;  /* 0x0000081202007986 */ /* 0x0005e2000c101b06 */
[----:B-1----:R-:W-:-:S03]  /*06a0*/  LOP3.LUT R9, R26, R5, RZ, 0x3c, !PT ;  /* 0x000000051a097212 */ /* 0x002fc600078e3cff */
[----:B------:R2:W-:Y:S02]  /*06b0*/  STG.E.64 desc[UR6][R2.64], R22 ;  /* 0x0000001602007986 */ /* 0x0005e4000c101b06 */
[----:B------:R-:W-:-:S05]  /*06c0*/  IMAD.IADD R8, R9, 0x1, R22 ;  /* 0x0000000109087824 */ /* 0x000fca00078e0216 */
[----:B------:R-:W-:Y:S01]  /*06d0*/  I2FP.F32.U32 R21, R8 ;  /* 0x0000000800157245 */ /* 0x000fe20000201000 */
[----:B------:R-:W-:-:S04]  /*06e0*/  IMAD.MOV.U32 R8, RZ, RZ, R5 ;  /* 0x000000ffff087224 */ /* 0x000fc800078e0005 */
[----:B------:R-:W-:Y:S01]  /*06f0*/  FFMA R21, R21, R16, 1.1641532182693481445e-10 ;  /* 0x2f00000015157423 */ /* 0x000fe20000000010 */
[----:B------:R2:W-:Y:S04]  /*0700*/  STG.E.64 desc[UR6][R2.64+0x10], R8 ;  /* 0x0000100802007986 */ /* 0x0005e8000c101b06 */
[----:B------:R2:W-:Y:S01]  /*0710*/  STG.E desc[UR6][R10.64+0x4], R21 ;  /* 0x000004150a007986 */ /* 0x0005e2000c101906 */
[----:B------:R-:W-:Y:S05]  /*0720*/  @P1 BRA `(.L_x_7) ;  /* 0xfffffff800901947 */ /* 0x000fea000383ffff */
.L_x_6:
[----:B------:R-:W-:Y:S05]  /*0730*/  @!P0 EXIT ;  /* 0x000000000000894d */ /* 0x000fea0003800000 */
[----:B------:R-:W-:Y:S02]  /*0740*/  ISETP.NE.AND P0, PT, R17, 0x1, PT ;  /* 0x000000011100780c */ /* 0x000fe40003f05270 */
[----:B------:R-:W-:-:S04]  /*0750*/  LOP3.LUT R0, R0, 0x1, RZ, 0xc0, !PT ;  /* 0x0000000100007812 */ /* 0x000fc800078ec0ff */
[----:B------:R-:W-:-:S07]  /*0760*/  ISETP.NE.U32.AND P1, PT, R0, 0x1, PT ;  /* 0x000000010000780c */ /* 0x000fce0003f25070 */
[----:B------:R-:W-:Y:S06]  /*0770*/  @!P0 BRA `(.L_x_8) ;  /* 0x0000000000bc8947 */ /* 0x000fec0003800000 */
[----:B--2---:R-:W2:Y:S01]  /*0780*/  LDG.E.64 R10, desc[UR6][R2.64] ;  /* 0x00000006020a7981 */ /* 0x004ea2000c1e1b00 */
[----:B------:R-:W0:Y:S03]  /*0790*/  LDC.64 R8, c[0x0][0x388] ;  /* 0x0000e200ff087b82 */ /* 0x000e260000000a00 */
[----:B------:R-:W3:Y:S04]  /*07a0*/  LDG.E.64 R4, desc[UR6][R2.64+0x10] ;  /* 0x0000100602047981 */ /* 0x000ee8000c1e1b00 */
[----:B------:R-:W4:Y:S01]  /*07b0*/  LDG.E.64 R6, desc[UR6][R2.64+0x8] ;  /* 0x0000080602067981 */ /* 0x000f22000c1e1b00 */
[----:B------:R-:W-:-:S05]  /*07c0*/  IADD3 R17, PT, PT, R12, R13, RZ ;  /* 0x0000000d0c117210 */ /* 0x000fca0007ffe0ff */
[----:B0-----:R-:W-:Y:S01]  /*07d0*/  IMAD.WIDE R8, R17, 0x4, R8 ;  /* 0x0000000411087825 */ /* 0x001fe200078e0208 */
[----:B--2---:R-:W-:-:S03]  /*07e0*/  SHF.R.U32.HI R0, RZ, 0x2, R11 ;  /* 0x00000002ff007819 */ /* 0x004fc6000001160b */
[----:B------:R-:W-:Y:S01]  /*07f0*/  VIADD R10, R10, 0x587c5 ;  /* 0x000587c50a0a7836 */ /* 0x000fe20000000000 */
[----:B------:R-:W-:Y:S02]  /*0800*/  LOP3.LUT R0, R0, R11, RZ, 0x3c, !PT ;  /* 0x0000000b00007212 */ /* 0x000fe400078e3cff */
[----:B---3--:R-:W-:Y:S02]  /*0810*/  SHF.L.U32 R11, R5, 0x4, RZ ;  /* 0x00000004050b7819 */ /* 0x008fe400000006ff */
[----:B------:R-:W-:Y:S01]  /*0820*/  MOV R23, R4 ;  /* 0x0000000400177202 */ /* 0x000fe20000000f00 */
[----:B------:R-:W-:Y:S02]  /*0830*/  IMAD.SHL.U32 R14, R0, 0x2, RZ ;  /* 0x00000002000e7824 */ /* 0x000fe400078e00ff */
[----:B----4-:R-:W-:-:S03]  /*0840*/  IMAD.MOV.U32 R22, RZ, RZ, R7 ;  /* 0x000000ffff167224 */ /* 0x010fc600078e0007 */
[----:B------:R-:W-:Y:S01]  /*0850*/  LOP3.LUT R14, R0, R14, R11, 0x96, !PT ;  /* 0x0000000e000e7212 */ /* 0x000fe200078e960b */
[----:B------:R-:W-:Y:S01]  /*0860*/  IMAD.MOV.U32 R0, RZ, RZ, 0x2f800000 ;  /* 0x2f800000ff007424 */ /* 0x000fe200078e00ff */
[----:B------:R-:W-:Y:S02]  /*0870*/  STG.E.64 desc[UR6][R2.64+0x8], R22 ;  /* 0x0000081602007986 */ /* 0x000fe4000c101b06 */
[----:B------:R-:W-:Y:S01]  /*0880*/  LOP3.LUT R15, R14, R5, RZ, 0x3c, !PT ;  /* 0x000000050e0f7212 */ /* 0x000fe200078e3cff */
[----:B------:R-:W-:-:S04]  /*0890*/  IMAD.MOV.U32 R14, RZ, RZ, R5 ;  /* 0x000000ffff0e7224 */ /* 0x000fc800078e0005 */
[----:B------:R-:W-:Y:S01]  /*08a0*/  IMAD.IADD R11, R15, 0x1, R10 ;  /* 0x000000010f0b7824 */ /* 0x000fe200078e020a */
[----:B------:R0:W-:Y:S04]  /*08b0*/  STG.E.64 desc[UR6][R2.64+0x10], R14 ;  /* 0x0000100e02007986 */ /* 0x0001e8000c101b06 */
[----:B------:R-:W-:Y:S02]  /*08c0*/  I2FP.F32.U32 R17, R11 ;  /* 0x0000000b00117245 */ /* 0x000fe40000201000 */
[----:B------:R-:W-:-:S03]  /*08d0*/  MOV R11, R6 ;  /* 0x00000006000b7202 */ /* 0x000fc60000000f00 */
[----:B------:R-:W-:Y:S02]  /*08e0*/  FFMA R17, R17, R0, 1.1641532182693481445e-10 ;  /* 0x2f00000011117423 */ /* 0x000fe40000000000 */
[----:B------:R1:W-:Y:S04]  /*08f0*/  STG.E.64 desc[UR6][R2.64], R10 ;  /* 0x0000000a02007986 */ /* 0x0003e8000c101b06 */
[----:B------:R3:W-:Y:S04]  /*0900*/  STG.E desc[UR6][R8.64], R17 ;  /* 0x0000001108007986 */ /* 0x0007e8000c101906 */
[----:B------:R-:W2:Y:S04]  /*0910*/  LDG.E.64 R18, desc[UR6][R2.64] ;  /* 0x0000000602127981 */ /* 0x000ea8000c1e1b00 */
[----:B------:R-:W4:Y:S04]  /*0920*/  LDG.E.64 R6, desc[UR6][R2.64+0x10] ;  /* 0x0000100602067981 */ /* 0x000f28000c1e1b00 */
[----:B------:R-:W5:Y:S01]  /*0930*/  LDG.E.64 R4, desc[UR6][R2.64+0x8] ;  /* 0x0000080602047981 */ /* 0x000f62000c1e1b00 */
[----:B------:R-:W-:-:S02]  /*0940*/  IADD3 R13, PT, PT, R13, 0x2, RZ ;  /* 0x000000020d0d7810 */ /* 0x000fc40007ffe0ff */
[----:B--2---:R-:W-:Y:S02]  /*0950*/  SHF.R.U32.HI R16, RZ, 0x2, R19 ;  /* 0x00000002ff107819 */ /* 0x004fe40000011613 */
[----:B------:R-:W-:Y:S02]  /*0960*/  IADD3 R18, PT, PT, R18, 0x587c5, RZ ;  /* 0x000587c512127810 */ /* 0x000fe40007ffe0ff */
[----:B------:R-:W-:Y:S01]  /*0970*/  LOP3.LUT R16, R16, R19, RZ, 0x3c, !PT ;  /* 0x0000001310107212 */ /* 0x000fe200078e3cff */
[----:B----4-:R-:W-:Y:S02]  /*0980*/  IMAD.SHL.U32 R19, R7, 0x10, RZ ;  /* 0x0000001007137824 */ /* 0x010fe400078e00ff */
[----:B0-----:R-:W-:Y:S02]  /*0990*/  IMAD.MOV.U32 R15, RZ, RZ, R6 ;  /* 0x000000ffff0f7224 */ /* 0x001fe400078e0006 */
[----:B------:R-:W-:Y:S02]  /*09a0*/  IMAD.SHL.U32 R20, R16, 0x2, RZ ;  /* 0x0000000210147824 */ /* 0x000fe400078e00ff */
[----:B-----5:R-:W-:-:S03]  /*09b0*/  IMAD.MOV.U32 R14, RZ, RZ, R5 ;  /* 0x000000ffff0e7224 */ /* 0x020fc600078e0005 */
[----:B------:R-:W-:Y:S01]  /*09c0*/  LOP3.LUT R20, R16, R20, R19, 0x96, !PT ;  /* 0x0000001410147212 */ /* 0x000fe200078e9613 */
[----:B------:R-:W-:Y:S01]  /*09d0*/  IMAD.MOV.U32 R19, RZ, RZ, R4 ;  /* 0x000000ffff137224 */ /* 0x000fe200078e0004 */
[----:B------:R3:W-:Y:S02]  /*09e0*/  STG.E.64 desc[UR6][R2.64+0x8], R14 ;  /* 0x0000080e02007986 */ /* 0x0007e4000c101b06 */
[-C--:B------:R-:W-:Y:S02]  /*09f0*/  LOP3.LUT R21, R20, R7.reuse, RZ, 0x3c, !PT ;  /* 0x0000000714157212 */ /* 0x080fe400078e3cff */
[----:B------:R-:W-:Y:S01]  /*0a00*/  MOV R20, R7 ;  /* 0x0000000700147202 */ /* 0x000fe20000000f00 */
[----:B------:R3:W-:Y:S02]  /*0a10*/  STG.E.64 desc[UR6][R2.64], R18 ;  /* 0x0000001202007986 */ /* 0x0007e4000c101b06 */
[----:B-1----:R-:W-:Y:S02]  /*0a20*/  IMAD.IADD R10, R21, 0x1, R18 ;  /* 0x00000001150a7824 */ /* 0x002fe400078e0212 */
[----:B------:R3:W-:Y:S03]  /*0a30*/  STG.E.64 desc[UR6][R2.64+0x10], R20 ;  /* 0x0000101402007986 */ /* 0x0007e6000c101b06 */
[----:B------:R-:W-:-:S05]  /*0a40*/  I2FP.F32.U32 R11, R10 ;  /* 0x0000000a000b7245 */ /* 0x000fca0000201000 */
[----:B------:R-:W-:-:S05]  /*0a50*/  FFMA R11, R11, R0, 1.1641532182693481445e-10 ;  /* 0x2f0000000b0b7423 */ /* 0x000fca0000000000 */
[----:B------:R3:W-:Y:S02]  /*0a60*/  STG.E desc[UR6][R8.64+0x4], R11 ;  /* 0x0000040b08007986 */ /* 0x0007e4000c101906 */
.L_x_8:
[----:B------:R-:W-:Y:S05]  /*0a70*/  @P1 EXIT ;  /* 0x000000000000194d */ /* 0x000fea0003800000 */
[----:B--23--:R-:W2:Y:S01]  /*0a80*/  LDG.E.64 R10, desc[UR6][R2.64] ;  /* 0x00000006020a7981 */ /* 0x00cea2000c1e1b00 */
[----:B------:R-:W0:Y:S03]  /*0a90*/  LDC.64 R8, c[0x0][0x388] ;  /* 0x0000e200ff087b82 */ /* 0x000e260000000a00 */
[----:B------:R-:W3:Y:S04]  /*0aa0*/  LDG.E.64 R4, desc[UR6][R2.64+0x10] ;  /* 0x0000100602047981 */ /* 0x000ee8000c1e1b00 */
[----:B------:R-:W4:Y:S01]  /*0ab0*/  LDG.E.64 R6, desc[UR6][R2.64+0x8] ;  /* 0x0000080602067981 */ /* 0x000f22000c1e1b00 */
[----:B------:R-:W-:-:S05]  /*0ac0*/  IADD3 R17, PT, PT, R12, R13, RZ ;  /* 0x0000000d0c117210 */ /* 0x000fca0007ffe0ff */
[----:B0-----:R-:W-:Y:S01]  /*0ad0*/  IMAD.WIDE R8, R17, 0x4, R8 ;  /* 0x0000000411087825 */ /* 0x001fe200078e0208 */
[----:B--2---:R-:W-:Y:S02]  /*0ae0*/  SHF.R.U32.HI R0, RZ, 0x2, R11 ;  /* 0x00000002ff007819 */ /* 0x004fe4000001160b */
[----:B------:R-:W-:Y:S02]  /*0af0*/  IADD3 R10, PT, PT, R10, 0x587c5, RZ ;  /* 0x000587c50a0a7810 */ /* 0x000fe40007ffe0ff */
[----:B------:R-:W-:Y:S01]  /*0b00*/  LOP3.LUT R0, R0, R11, RZ, 0x3c, !PT ;  /* 0x0000000b00007212 */ /* 0x000fe200078e3cff */
[----:B---3--:R-:W-:Y:S02]  /*0b10*/  IMAD.SHL.U32 R11, R5, 0x10, RZ ;  /* 0x00000010050b7824 */ /* 0x008fe400078e00ff */
[----:B------:R-:W-:Y:S01]  /*0b20*/  IMAD.MOV.U32 R19, RZ, RZ, R4 ;  /* 0x000000ffff137224 */ /* 0x000fe200078e0004 */
[----:B----4-:R-:W-:Y:S01]  /*0b30*/  MOV R18, R7 ;  /* 0x0000000700127202 */ /* 0x010fe20000000f00 */
[----:B------:R-:W-:-:S04]  /*0b40*/  IMAD.SHL.U32 R14, R0, 0x2, RZ ;  /* 0x00000002000e7824 */ /* 0x000fc800078e00ff */
[----:B------:R-:W-:Y:S01]  /*0b50*/  STG.E.64 desc[UR6][R2.64+0x8], R18 ;  /* 0x0000081202007986 */ /* 0x000fe2000c101b06 */
[----:B------:R-:W-:Y:S01]  /*0b60*/  LOP3.LUT R14, R0, R14, R11, 0x96, !PT ;  /* 0x0000000e000e7212 */ /* 0x000fe200078e960b */
[----:B------:R-:W-:-:S03]  /*0b70*/  IMAD.MOV.U32 R11, RZ, RZ, 0x2f800000 ;  /* 0x2f800000ff0b7424 */ /* 0x000fc600078e00ff */
[----:B------:R-:W-:Y:S01]  /*0b80*/  LOP3.LUT R15, R14, R5, RZ, 0x3c, !PT ;  /* 0x000000050e0f7212 */ /* 0x000fe200078e3cff */
[----:B------:R-:W-:-:S04]  /*0b90*/  IMAD.MOV.U32 R14, RZ, RZ, R5 ;  /* 0x000000ffff0e7224 */ /* 0x000fc800078e0005 */
[----:B------:R-:W-:Y:S01]  /*0ba0*/  IMAD.IADD R0, R15, 0x1, R10 ;  /* 0x000000010f007824 */ /* 0x000fe200078e020a */
[----:B------:R-:W-:Y:S04]  /*0bb0*/  STG.E.64 desc[UR6][R2.64+0x10], R14 ;  /* 0x0000100e02007986 */ /* 0x000fe8000c101b06 */
[----:B------:R-:W-:-:S05]  /*0bc0*/  I2FP.F32.U32 R0, R0 ;  /* 0x0000000000007245 */ /* 0x000fca0000201000 */
[----:B------:R-:W-:Y:S01]  /*0bd0*/  FFMA R13, R0, R11, 1.1641532182693481445e-10 ;  /* 0x2f000000000d7423 */ /* 0x000fe2000000000b */
[----:B------:R-:W-:-:S05]  /*0be0*/  IMAD.MOV.U32 R11, RZ, RZ, R6 ;  /* 0x000000ffff0b7224 */ /* 0x000fca00078e0006 */
[----:B------:R-:W-:Y:S04]  /*0bf0*/  STG.E.64 desc[UR6][R2.64], R10 ;  /* 0x0000000a02007986 */ /* 0x000fe8000c101b06 */
[----:B------:R-:W-:Y:S01]  /*0c00*/  STG.E desc[UR6][R8.64], R13 ;  /* 0x0000000d08007986 */ /* 0x000fe2000c101906 */
[----:B------:R-:W-:Y:S05]  /*0c10*/  EXIT ;  /* 0x000000000000794d */ /* 0x000fea0003800000 */
.L_x_9:
        /* <DEDUP_REMOVED lines=14> */
.L_x_20:


//--------------------- .text._Z12setup_kernelP17curandStateXORWOW --------------------------
	.section	.text._Z12setup_kernelP17curandStateXORWOW,"ax",@progbits
	.align	128
        .global         _Z12setup_kernelP17curandStateXORWOW
        .type           _Z12setup_kernelP17curandStateXORWOW,@function
        .size           _Z12setup_kernelP17curandStateXORWOW,(.L_x_21 - _Z12setup_kernelP17curandStateXORWOW)
        .other          _Z12setup_kernelP17curandStateXORWOW,@"STO_CUDA_ENTRY STV_DEFAULT"
_Z12setup_kernelP17curandStateXORWOW:
.text._Z12setup_kernelP17curandStateXORWOW:
[----:B------:R-:W-:Y:S01]  /*0000*/  LDC R1, c[0x0][0x37c] ;  /* 0x0000df00ff017b82 */ /* 0x000fe20000000800 */
[----:B------:R-:W0:Y:S07]  /*0010*/  S2R R13, SR_TID.X ;  /* 0x00000000000d7919 */ /* 0x000e2e0000002100 */
[----:B------:R-:W1:Y:S01]  /*0020*/  LDC.64 R6, c[0x0][0x380] ;  /* 0x0000e000ff067b82 */ /* 0x000e620000000a00 */
[----:B------:R-:W0:Y:S01]  /*0030*/  LDCU UR6, c[0x0][0x360] ;  /* 0x00006c00ff0677ac */ /* 0x000e220008000800 */
[----:B------:R-:W-:Y:S01]  /*0040*/  IMAD.MOV.U32 R2, RZ, RZ, 0x3198c20f ;  /* 0x3198c20fff027424 */ /* 0x000fe200078e00ff */
[----:B------:R-:W0:Y:S01]  /*0050*/  S2R R0, SR_CTAID.X ;  /* 0x0000000000007919 */ /* 0x000e220000002500 */
[----:B------:R-:W-:Y:S01]  /*0060*/  IMAD.MOV.U32 R3, RZ, RZ, 0x5efdb30c ;  /* 0x5efdb30cff037424 */ /* 0x000fe200078e00ff */
[----:B------:R-:W2:Y:S01]  /*0070*/  LDCU.64 UR4, c[0x0][0x358] ;  /* 0x00006b00ff0477ac */ /* 0x000ea20008000a00 */
[----:B------:R-:W-:Y:S01]  /*0080*/  IMAD.MOV.U32 R4, RZ, RZ, 0x423bb012 ;  /* 0x423bb012ff047424 */ /* 0x000fe200078e00ff */
[----:B------:R-:W-:Y:S01]  /*0090*/  BSSY.RECONVERGENT B0, `(.L_x_10) ;  /* 0x00000db000007945 */ /* 0x000fe20003800200 */
[----:B------:R-:W-:-:S02]  /*00a0*/  IMAD.MOV.U32 R5, RZ, RZ, -0x75bd8fc ;  /* 0xf8a42704ff057424 */ /* 0x000fc400078e00ff */
[----:B------:R-:W-:Y:S02]  /*00b0*/  IMAD.MOV.U32 R8, RZ, RZ, -0x23270784 ;  /* 0xdcd8f87cff087424 */ /* 0x000fe400078e00ff */
[----:B------:R-:W-:Y:S02]  /*00c0*/  IMAD.MOV.U32 R9, RZ, RZ, 0x57fa2510 ;  /* 0x57fa2510ff097424 */ /* 0x000fe400078e00ff */
[----:B0-----:R-:W-:-:S04]  /*00d0*/  IMAD R13, R0, UR6, R13 ;  /* 0x00000006000d7c24 */ /* 0x001fc8000f8e020d */
[C---:B-1----:R-:W-:Y:S01]  /*00e0*/  IMAD.WIDE R6, R13.reuse, 0x30, R6 ;  /* 0x000000300d067825 */ /* 0x042fe200078e0206 */
[----:B------:R-:W-:-:S04]  /*00f0*/  ISETP.NE.AND P0, PT, R13, RZ, PT ;  /* 0x000000ff0d00720c */ /* 0x000fc80003f05270 */
[----:B--2---:R0:W-:Y:S04]  /*0100*/  STG.E.64 desc[UR4][R6.64], R2 ;  /* 0x0000000206007986 */ /* 0x0041e8000c101b04 */
[----:B------:R0:W-:Y:S04]  /*0110*/  STG.E.64 desc[UR4][R6.64+0x8], R4 ;  /* 0x0000080406007986 */ /* 0x0001e8000c101b04 */
[----:B------:R0:W-:Y:S01]  /*0120*/  STG.E.64 desc[UR4][R6.64+0x10], R8 ;  /* 0x0000100806007986 */ /* 0x0001e2000c101b04 */
[----:B------:R-:W-:Y:S05]  /*0130*/  @!P0 BRA `(.L_x_11) ;  /* 0x0000000c00408947 */ /* 0x000fea0003800000 */
[----:B------:R-:W-:Y:S01]  /*0140*/  SHF.R.S32.HI R0, RZ, 0x1f, R13 ;  /* 0x0000001fff007819 */ /* 0x000fe2000001140d */
[----:B------:R-:W-:-:S07]  /*0150*/  IMAD.MOV.U32 R12, RZ, RZ, RZ ;  /* 0x000000ffff0c7224 */ /* 0x000fce00078e00ff */
.L_x_17:
[----:B0-----:R-:W-:Y:S01]  /*0160*/  LOP3.LUT R2, R13, 0x3, RZ, 0xc0, !PT ;  /* 0x000000030d027812 */ /* 0x001fe200078ec0ff */
[----:B------:R-:W-:Y:S03]  /*0170*/  BSSY.RECONVERGENT B1, `(.L_x_12) ;  /* 0x00000c6000017945 */ /* 0x000fe60003800200 */
[----:B------:R-:W-:-:S04]  /*0180*/  ISETP.NE.U32.AND P0, PT, R2, RZ, PT ;  /* 0x000000ff0200720c */ /* 0x000fc80003f05070 */
[----:B------:R-:W-:-:S13]  /*0190*/  ISETP.NE.AND.EX P0, PT, RZ, RZ, PT, P0 ;  /* 0x000000ffff00720c */ /* 0x000fda0003f05300 */
[----:B------:R-:W-:Y:S05]  /*01a0*/  @!P0 BRA `(.L_x_13) ;  /* 0x0000000c00088947 */ /* 0x000fea0003800000 */
[----:B------:R-:W0:Y:S01]  /*01b0*/  LDC.64 R8, c[0x4][RZ] ;  /* 0x01000000ff087b82 */ /* 0x000e220000000a00 */
[----:B------:R-:W-:Y:S02]  /*01c0*/  IMAD.MOV.U32 R14, RZ, RZ, RZ ;  /* 0x000000ffff0e7224 */ /* 0x000fe400078e00ff */
[----:B0-----:R-:W-:-:S07]  /*01d0*/  IMAD.WIDE.U32 R8, R12, 0xc80, R8 ;  /* 0x00000c800c087825 */ /* 0x001fce00078e0008 */
.L_x_16:
[----:B0-----:R-:W-:Y:S01]  /*01e0*/  IMAD.MOV.U32 R15, RZ, RZ, RZ ;  /* 0x000000ffff0f7224 */ /* 0x001fe200078e00ff */
[----:B------:R-:W-:Y:S01]  /*01f0*/  CS2R R2, SRZ ;  /* 0x0000000000027805 */ /* 0x000fe2000001ff00 */
[----:B------:R-:W-:Y:S01]  /*0200*/  IMAD.MOV.U32 R17, RZ, RZ, RZ ;  /* 0x000000ffff117224 */ /* 0x000fe200078e00ff */
[----:B------:R-:W-:-:S07]  /*0210*/  CS2R R4, SRZ ;  /* 0x0000000000047805 */ /* 0x000fce000001ff00 */
.L_x_15:
[----:B------:R-:W-:-:S05]  /*0220*/  IMAD.WIDE.U32 R10, R17, 0x4, R6 ;  /* 0x00000004110a7825 */ /* 0x000fca00078e0006 */
[----:B------:R0:W5:Y:S01]  /*0230*/  LDG.E R16, desc[UR4][R10.64+0x4] ;  /* 0x000004040a107981 */ /* 0x000162000c1e1900 */
[----:B------:R-:W-:-:S07]  /*0240*/  IMAD.MOV.U32 R19, RZ, RZ, RZ ;  /* 0x000000ffff137224 */ /* 0x000fce00078e00ff */
.L_x_14:
[----:B-----5:R-:W-:Y:S01]  /*0250*/  SHF.R.U32.HI R24, RZ, R19, R16 ;  /* 0x00000013ff187219 */ /* 0x020fe20000011610 */
[----:B0-----:R-:W-:-:S03]  /*0260*/  IMAD.SHL.U32 R10, R17, 0x20, RZ ;  /* 0x00000020110a7824 */ /* 0x001fc600078e00ff */
[----:B------:R-:W-:Y:S01]  /*0270*/  LOP3.LUT R11, R24, 0x1, RZ, 0xc0, !PT ;  /* 0x00000001180b7812 */ /* 0x000fe200078ec0ff */
[----:B------:R-:W-:-:S03]  /*0280*/  IMAD.IADD R10, R10, 0x1, R19 ;  /* 0x000000010a0a7824 */ /* 0x000fc600078e0213 */
[----:B------:R-:W-:Y:S01]  /*0290*/  ISETP.NE.U32.AND P0, PT, R11, 0x1, PT ;  /* 0x000000010b00780c */ /* 0x000fe20003f05070 */
[----:B------:R-:W-:-:S03]  /*02a0*/  IMAD R11, R10, 0x5, RZ ;  /* 0x000000050a0b7824 */ /* 0x000fc600078e02ff */
[----:B------:R-:W-:Y:S01]  /*02b0*/  R2P PR, R24, 0x7e ;  /* 0x0000007e18007804 */ /* 0x000fe20000000000 */
[----:B------:R-:W-:-:S08]  /*02c0*/  IMAD.WIDE.U32 R10, R11, 0x4, R8 ;  /* 0x000000040b0a7825 */ /* 0x000fd000078e0008 */
[----:B------:R-:W2:Y:S04]  /*02d0*/  @!P0 LDG.E R18, desc[UR4][R10.64] ;  /* 0x000000040a128981 */ /* 0x000ea8000c1e1900 */
[----:B------:R-:W3:Y:S04]  /*02e0*/  @!P0 LDG.E R20, desc[UR4][R10.64+0x10] ;  /* 0x000010040a148981 */ /* 0x000ee8000c1e1900 */
[----:B------:R-:W4:Y:S04]  /*02f0*/  @P1 LDG.E R22, desc[UR4][R10.64+0x14] ;  /* 0x000014040a161981 */ /* 0x000f28000c1e1900 */
[----:B------:R-:W4:Y:S04]  /*0300*/  @P2 LDG.E R26, desc[UR4][R10.64+0x28] ;  /* 0x000028040a1a2981 */ /* 0x000f28000c1e1900 */
[----:B------:R-:W4:Y:S04]  /*0310*/  @!P0 LDG.E R21, desc[UR4][R10.64+0x4] ;  /* 0x000004040a158981 */ /* 0x000f28000c1e1900 */
[----:B------:R-:W4:Y:S04]  /*0320*/  @!P0 LDG.E R23, desc[UR4][R10.64+0xc] ;  /* 0x00000c040a178981 */ /* 0x000f28000c1e1900 */
[----:B------:R-:W4:Y:S04]  /*0330*/  @P1 LDG.E R25, desc[UR4][R10.64+0x18] ;  /* 0x000018040a191981 */ /* 0x000f28000c1e1900 */
[----:B------:R-:W4:Y:S04]  /*0340*/  @P3 LDG.E R28, desc[UR4][R10.64+0x3c] ;  /* 0x00003c040a1c3981 */ /* 0x000f28000c1e1900 */
[----:B------:R-:W4:Y:S01]  /*0350*/  @P6 LDG.E R27, desc[UR4][R10.64+0x7c] ;  /* 0x00007c040a1b6981 */ /* 0x000f22000c1e1900 */
[----:B--2---:R-:W-:-:S03]  /*0360*/  @!P0 LOP3.LUT R15, R15, R18, RZ, 0x3c, !PT ;  /* 0x000000120f0f8212 */ /* 0x004fc600078e3cff */
[----:B------:R-:W2:Y:S01]  /*0370*/  @!P0 LDG.E R18, desc[UR4][R10.64+0x8] ;  /* 0x000008040a128981 */ /* 0x000ea2000c1e1900 */
[----:B---3--:R-:W-:-:S03]  /*0380*/  @!P0 LOP3.LUT R3, R3, R20, RZ, 0x3c, !PT ;  /* 0x0000001403038212 */ /* 0x008fc600078e3cff */
[----:B------:R-:W3:Y:S01]  /*0390*/  @P1 LDG.E R20, desc[UR4][R10.64+0x24] ;  /* 0x000024040a141981 */ /* 0x000ee2000c1e1900 */
[----:B----4-:R-:W-:-:S03]  /*03a0*/  @P1 LOP3.LUT R15, R15, R22, RZ, 0x3c, !PT ;  /* 0x000000160f0f1212 */ /* 0x010fc600078e3cff */
[----:B------:R-:W4:Y:S01]  /*03b0*/  @P2 LDG.E R22, desc[UR4][R10.64+0x38] ;  /* 0x000038040a162981 */ /* 0x000f22000c1e1900 */
[----:B------:R-:W-:-:S03]  /*03c0*/  @P2 LOP3.LUT R15, R15, R26, RZ, 0x3c, !PT ;  /* 0x0000001a0f0f2212 */ /* 0x000fc600078e3cff */
[----:B------:R-:W4:Y:S01]  /*03d0*/  @P4 LDG.E R26, desc[UR4][R10.64+0x50] ;  /* 0x000050040a1a4981 */ /* 0x000f22000c1e1900 */
[----:B------:R-:W-:-:S03]  /*03e0*/  @!P0 LOP3.LUT R4, R4, R21, RZ, 0x3c, !PT ;  /* 0x0000001504048212 */ /* 0x000fc600078e3cff */
[----:B------:R-:W4:Y:S01]  /*03f0*/  @P1 LDG.E R21, desc[UR4][R10.64+0x20] ;  /* 0x000020040a151981 */ /* 0x000f22000c1e1900 */
[----:B------:R-:W-:-:S03]  /*0400*/  @!P0 LOP3.LUT R2, R2, R23, RZ, 0x3c, !PT ;  /* 0x0000001702028212 */ /* 0x000fc600078e3cff */
[----:B------:R-:W4:Y:S01]  /*0410*/  @P2 LDG.E R23, desc[UR4][R10.64+0x2c] ;  /* 0x00002c040a172981 */ /* 0x000f22000c1e1900 */
[----:B------:R-:W-:-:S03]  /*0420*/  @P1 LOP3.LUT R4, R4, R25, RZ, 0x3c, !PT ;  /* 0x0000001904041212 */ /* 0x000fc600078e3cff */
[----:B------:R-:W4:Y:S01]  /*0430*/  @P2 LDG.E R25, desc[UR4][R10.64+0x34] ;  /* 0x000034040a192981 */ /* 0x000f22000c1e1900 */
[----:B--2---:R-:W-:-:S03]  /*0440*/  @!P0 LOP3.LUT R5, R5, R18, RZ, 0x3c, !PT ;  /* 0x0000001205058212 */ /* 0x004fc600078e3cff */
[----:B------:R-:W2:Y:S01]  /*0450*/  @P1 LDG.E R18, desc[UR4][R10.64+0x1c] ;  /* 0x00001c040a121981 */ /* 0x000ea2000c1e1900 */
[----:B---3--:R-:W-:-:S03]  /*0460*/  @P1 LOP3.LUT R3, R3, R20, RZ, 0x3c, !PT ;  /* 0x0000001403031212 */ /* 0x008fc600078e3cff */
[----:B------:R-:W3:Y:S01]  /*0470*/  @P2 LDG.E R20, desc[UR4][R10.64+0x30] ;  /* 0x000030040a142981 */ /* 0x000ee2000c1e1900 */
[----:B----4-:R-:W-:-:S03]  /*0480*/  @P2 LOP3.LUT R3, R3, R22, RZ, 0x3c, !PT ;  /* 0x0000001603032212 */ /* 0x010fc600078e3cff */
[----:B------:R-:W4:Y:S01]  /*0490*/  @P3 LDG.E R22, desc[UR4][R10.64+0x4c] ;  /* 0x00004c040a163981 */ /* 0x000f22000c1e1900 */
[----:B------:R-:W-:-:S04]  /*04a0*/  @P3 LOP3.LUT R15, R15, R28, RZ, 0x3c, !PT ;  /* 0x0000001c0f0f3212 */ /* 0x000fc800078e3cff */
[----:B------:R-:W-:Y:S02]  /*04b0*/  @P4 LOP3.LUT R15, R15, R26, RZ, 0x3c, !PT ;  /* 0x0000001a0f0f4212 */ /* 0x000fe400078e3cff */
[----:B------:R-:W-:Y:S01]  /*04c0*/  @P1 LOP3.LUT R2, R2, R21, RZ, 0x3c, !PT ;  /* 0x0000001502021212 */ /* 0x000fe200078e3cff */
[----:B------:R-:W4:Y:S04]  /*04d0*/  @P5 LDG.E R26, desc[UR4][R10.64+0x64] ;  /* 0x000064040a1a5981 */ /* 0x000f28000c1e1900 */
[----:B------:R-:W4:Y:S01]  /*04e0*/  @P3 LDG.E R21, desc[UR4][R10.64+0x40] ;  /* 0x000040040a153981 */ /* 0x000f22000c1e1900 */
[----:B------:R-:W-:Y:S02]  /*04f0*/  @P2 LOP3.LUT R4, R4, R23, RZ, 0x3c, !PT ;  /* 0x0000001704042212 */ /* 0x000fe400078e3cff */
[----:B------:R-:W-:Y:S01]  /*0500*/  @P2 LOP3.LUT R2, R2, R25, RZ, 0x3c, !PT ;  /* 0x0000001902022212 */ /* 0x000fe200078e3cff */
[----:B------:R-:W4:Y:S04]  /*0510*/  @P3 LDG.E R23, desc[UR4][R10.64+0x48] ;  /* 0x000048040a173981 */ /* 0x000f28000c1e1900 */
[----:B------:R-:W4:Y:S01]  /*0520*/  @P4 LDG.E R25, desc[UR4][R10.64+0x54] ;  /* 0x000054040a194981 */ /* 0x000f22000c1e1900 */
[----:B--2---:R-:W-:-:S03]  /*0530*/  @P1 LOP3.LUT R5, R5, R18, RZ, 0x3c, !PT ;  /* 0x0000001205051212 */ /* 0x004fc600078e3cff */
[----:B------:R-:W2:Y:S01]  /*0540*/  @P3 LDG.E R18, desc[UR4][R10.64+0x44] ;  /* 0x000044040a123981 */ /* 0x000ea2000c1e1900 */
[----:B---3--:R-:W-:-:S03]  /*0550*/  @P2 LOP3.LUT R5, R5, R20, RZ, 0x3c, !PT ;  /* 0x0000001405052212 */ /* 0x008fc600078e3cff */
[----:B------:R-:W3:Y:S01]  /*0560*/  @P4 LDG.E R20, desc[UR4][R10.64+0x58] ;  /* 0x000058040a144981 */ /* 0x000ee2000c1e1900 */
[----:B----4-:R-:W-:-:S03]  /*0570*/  @P3 LOP3.LUT R3, R3, R22, RZ, 0x3c, !PT ;  /* 0x0000001603033212 */ /* 0x010fc600078e3cff */
[----:B------:R-:W4:Y:S01]  /*0580*/  @P4 LDG.E R22, desc[UR4][R10.64+0x60] ;  /* 0x000060040a164981 */ /* 0x000f22000c1e1900 */
[----:B------:R-:W-:Y:S02]  /*0590*/  LOP3.LUT P0, RZ, R24, 0x80, RZ, 0xc0, !PT ;  /* 0x0000008018ff7812 */ /* 0x000fe4000780c0ff */
[----:B------:R-:W-:Y:S02]  /*05a0*/  @P5 LOP3.LUT R15, R15, R26, RZ, 0x3c, !PT ;  /* 0x0000001a0f0f5212 */ /* 0x000fe400078e3cff */
[----:B------:R-:W4:Y:S01]  /*05b0*/  @P6 LDG.E R26, desc[UR4][R10.64+0x78] ;  /* 0x000078040a1a6981 */ /* 0x000f22000c1e1900 */
[----:B------:R-:W-:-:S03]  /*05c0*/  @P3 LOP3.LUT R4, R4, R21, RZ, 0x3c, !PT ;  /* 0x0000001504043212 */ /* 0x000fc600078e3cff */
[----:B------:R-:W4:Y:S01]  /*05d0*/  @P4 LDG.E R21, desc[UR4][R10.64+0x5c] ;  /* 0x00005c040a154981 */ /* 0x000f22000c1e1900 */
[----:B------:R-:W-:-:S03]  /*05e0*/  @P3 LOP3.LUT R2, R2, R23, RZ, 0x3c, !PT ;  /* 0x0000001702023212 */ /* 0x000fc600078e3cff */
[----:B------:R-:W4:Y:S01]  /*05f0*/  @P5 LDG.E R23, desc[UR4][R10.64+0x68] ;  /* 0x000068040a175981 */ /* 0x000f22000c1e1900 */
[----:B------:R-:W-:-:S03]  /*0600*/  @P4 LOP3.LUT R4, R4, R25, RZ, 0x3c, !PT ;  /* 0x0000001904044212 */ /* 0x000fc600078e3cff */
[----:B------:R-:W4:Y:S01]  /*0610*/  @P5 LDG.E R25, desc[UR4][R10.64+0x70] ;  /* 0x000070040a195981 */ /* 0x000f22000c1e1900 */
[----:B--2---:R-:W-:-:S03]  /*0620*/  @P3 LOP3.LUT R5, R5, R18, RZ, 0x3c, !PT ;  /* 0x0000001205053212 */ /* 0x004fc600078e3cff */
[----:B------:R-:W2:Y:S01]  /*0630*/  @P5 LDG.E R18, desc[UR4][R10.64+0x6c] ;  /* 0x00006c040a125981 */ /* 0x000ea2000c1e1900 */
[----:B---3--:R-:W-:-:S03]  /*0640*/  @P4 LOP3.LUT R5, R5, R20, RZ, 0x3c, !PT ;  /* 0x0000001405054212 */ /* 0x008fc600078e3cff */
[----:B------:R-:W3:Y:S01]  /*0650*/  @P5 LDG.E R20, desc[UR4][R10.64+0x74] ;  /* 0x000074040a145981 */ /* 0x000ee2000c1e1900 */
[----:B----4-:R-:W-:-:S03]  /*0660*/  @P4 LOP3.LUT R3, R3, R22, RZ, 0x3c, !PT ;  /* 0x0000001603034212 */ /* 0x010fc600078e3cff */
[----:B------:R-:W4:Y:S01]  /*0670*/  @P0 LDG.E R22, desc[UR4][R10.64+0x8c] ;  /* 0x00008c040a160981 */ /* 0x000f22000c1e1900 */
[----:B------:R-:W-:-:S03]  /*0680*/  @P6 LOP3.LUT R15, R15, R26, RZ, 0x3c, !PT ;  /* 0x0000001a0f0f6212 */ /* 0x000fc600078e3cff */
        /* <DEDUP_REMOVED lines=13> */
[----:B------:R-:W-:Y:S02]  /*0760*/  @P6 LOP3.LUT R4, R4, R27, RZ, 0x3c, !PT ;  /* 0x0000001b04046212 */ /* 0x000fe400078e3cff */
[----:B------:R-:W-:Y:S02]  /*0770*/  @P6 LOP3.LUT R2, R2, R21, RZ, 0x3c, !PT ;  /* 0x0000001502026212 */ /* 0x000fe400078e3cff */
[----:B------:R-:W-:Y:S02]  /*0780*/  @P0 LOP3.LUT R4, R4, R23, RZ, 0x3c, !PT ;  /* 0x0000001704040212 */ /* 0x000fe400078e3cff */
[----:B------:R-:W-:Y:S02]  /*0790*/  @P0 LOP3.LUT R2, R2, R25, RZ, 0x3c, !PT ;  /* 0x0000001902020212 */ /* 0x000fe400078e3cff */
[----:B--2---:R-:W-:Y:S02]  /*07a0*/  @P6 LOP3.LUT R5, R5, R18, RZ, 0x3c, !PT ;  /* 0x0000001205056212 */ /* 0x004fe400078e3cff */
[----:B---3--:R-:W-:-:S02]  /*07b0*/  @P6 LOP3.LUT R3, R3, R20, RZ, 0x3c, !PT ;  /* 0x0000001403036212 */ /* 0x008fc400078e3cff */
[----:B----4-:R-:W-:Y:S02]  /*07c0*/  @P0 LOP3.LUT R5, R5, R22, RZ, 0x3c, !PT ;  /* 0x0000001605050212 */ /* 0x010fe400078e3cff */
[----:B------:R-:W-:Y:S02]  /*07d0*/  @P0 LOP3.LUT R3, R3, R26, RZ, 0x3c, !PT ;  /* 0x0000001a03030212 */ /* 0x000fe400078e3cff */
[----:B------:R-:W-:-:S13]  /*07e0*/  R2P PR, R24.B1, 0x7f ;  /* 0x0000007f18007804 */ /* 0x000fda0000001000 */
[----:B------:R-:W2:Y:S04]  /*07f0*/  @P0 LDG.E R18, desc[UR4][R10.64+0xa0] ;  /* 0x0000a0040a120981 */ /* 0x000ea8000c1e1900 */
[----:B------:R-:W3:Y:S04]  /*0800*/  @P1 LDG.E R22, desc[UR4][R10.64+0xb4] ;  /* 0x0000b4040a161981 */ /* 0x000ee8000c1e1900 */
[----:B------:R-:W4:Y:S04]  /*0810*/  @P2 LDG.E R26, desc[UR4][R10.64+0xc8] ;  /* 0x0000c8040a1a2981 */ /* 0x000f28000c1e1900 */
[----:B------:R-:W4:Y:S04]  /*0820*/  @P3 LDG.E R28, desc[UR4][R10.64+0xdc] ;  /* 0x0000dc040a1c3981 */ /* 0x000f28000c1e1900 */
[----:B------:R-:W4:Y:S04]  /*0830*/  @P0 LDG.E R23, desc[UR4][R10.64+0xa4] ;  /* 0x0000a4040a170981 */ /* 0x000f28000c1e1900 */
[----:B------:R-:W4:Y:S04]  /*0840*/  @P0 LDG.E R20, desc[UR4][R10.64+0xa8] ;  /* 0x0000a8040a140981 */ /* 0x000f28000c1e1900 */
[----:B------:R-:W4:Y:S04]  /*0850*/  @P4 LDG.E R25, desc[UR4][R10.64+0xf0] ;  /* 0x0000f0040a194981 */ /* 0x000f28000c1e1900 */
        /* <DEDUP_REMOVED lines=21> */
[----:B------:R-:W-:Y:S02]  /*09b0*/  LOP3.LUT P0, RZ, R24, 0x8000, RZ, 0xc0, !PT ;  /* 0x0000800018ff7812 */ /* 0x000fe4000780c0ff */
[----:B----4-:R-:W-:Y:S01]  /*09c0*/  @P5 LOP3.LUT R15, R15, R26, RZ, 0x3c, !PT ;  /* 0x0000001a0f0f5212 */ /* 0x010fe200078e3cff */
[----:B------:R-:W4:Y:S04]  /*09d0*/  @P3 LDG.E R24, desc[UR4][R10.64+0xe4] ;  /* 0x0000e4040a183981 */ /* 0x000f28000c1e1900 */
[----:B------:R-:W2:Y:S01]  /*09e0*/  @P6 LDG.E R26, desc[UR4][R10.64+0x118] ;  /* 0x000118040a1a6981 */ /* 0x000ea2000c1e1900 */
        /* <DEDUP_REMOVED lines=8> */
[----:B---3--:R-:W-:-:S03]  /*0a70*/  @P2 LOP3.LUT R3, R3, R22, RZ, 0x3c, !PT ;  /* 0x0000001603032212 */ /* 0x008fc600078e3cff */
[----:B------:R-:W3:Y:S01]  /*0a80*/  @P4 LDG.E R22, desc[UR4][R10.64+0x100] ;  /* 0x000100040a164981 */ /* 0x000ee2000c1e1900 */
[----:B--2---:R-:W-:-:S03]  /*0a90*/  @P6 LOP3.LUT R15, R15, R26, RZ, 0x3c, !PT ;  /* 0x0000001a0f0f6212 */ /* 0x004fc600078e3cff */
[----:B------:R-:W2:Y:S01]  /*0aa0*/  @P0 LDG.E R26, desc[UR4][R10.64+0x12c] ;  /* 0x00012c040a1a0981 */ /* 0x000ea2000c1e1900 */
[----:B----4-:R-:W-:-:S03]  /*0ab0*/  @P2 LOP3.LUT R2, R2, R23, RZ, 0x3c, !PT ;  /* 0x0000001702022212 */ /* 0x010fc600078e3cff */
[----:B------:R-:W4:Y:S01]  /*0ac0*/  @P4 LDG.E R23, desc[UR4][R10.64+0xfc] ;  /* 0x0000fc040a174981 */ /* 0x000f22000c1e1900 */
[----:B------:R-:W-:-:S03]  /*0ad0*/  @P2 LOP3.LUT R5, R5, R20, RZ, 0x3c, !PT ;  /* 0x0000001405052212 */ /* 0x000fc600078e3cff */
[----:B------:R-:W4:Y:S01]  /*0ae0*/  @P4 LDG.E R20, desc[UR4][R10.64+0xf8] ;  /* 0x0000f8040a144981 */ /* 0x000f22000c1e1900 */
[----:B------:R-:W-:Y:S02]  /*0af0*/  @P3 LOP3.LUT R2, R2, R27, RZ, 0x3c, !PT ;  /* 0x0000001b02023212 */ /* 0x000fe400078e3cff */
[----:B------:R-:W-:Y:S01]  /*0b00*/  @P3 LOP3.LUT R4, R4, R25, RZ, 0x3c, !PT ;  /* 0x0000001904043212 */ /* 0x000fe200078e3cff */
[----:B------:R-:W4:Y:S01]  /*0b10*/  @P5 LDG.E R27, desc[UR4][R10.64+0x110] ;  /* 0x000110040a1b5981 */ /* 0x000f22000c1e1900 */
[----:B------:R-:W-:-:S03]  /*0b20*/  @P3 LOP3.LUT R5, R5, R24, RZ, 0x3c, !PT ;  /* 0x0000001805053212 */ /* 0x000fc600078e3cff */
[----:B------:R-:W4:Y:S04]  /*0b30*/  @P5 LDG.E R25, desc[UR4][R10.64+0x108] ;  /* 0x000108040a195981 */ /* 0x000f28000c1e1900 */
        /* <DEDUP_REMOVED lines=19> */
[----:B------:R-:W-:-:S05]  /*0c70*/  VIADD R19, R19, 0x10 ;  /* 0x0000001013137836 */ /* 0x000fca0000000000 */
[----:B------:R-:W-:Y:S02]  /*0c80*/  ISETP.NE.AND P1, PT, R19, 0x20, PT ;  /* 0x000000201300780c */ /* 0x000fe40003f25270 */
[----:B------:R-:W-:Y:S02]  /*0c90*/  @P5 LOP3.LUT R3, R3, R18, RZ, 0x3c, !PT ;  /* 0x0000001203035212 */ /* 0x000fe400078e3cff */
[----:B------:R-:W-:Y:S02]  /*0ca0*/  @P6 LOP3.LUT R4, R4, R21, RZ, 0x3c, !PT ;  /* 0x0000001504046212 */ /* 0x000fe400078e3cff */
[----:B---3--:R-:W-:-:S04]  /*0cb0*/  @P6 LOP3.LUT R3, R3, R22, RZ, 0x3c, !PT ;  /* 0x0000001603036212 */ /* 0x008fc800078e3cff */
[----:B--2---:R-:W-:Y:S02]  /*0cc0*/  @P0 LOP3.LUT R3, R3, R26, RZ, 0x3c, !PT ;  /* 0x0000001a03030212 */ /* 0x004fe400078e3cff */
[----:B----4-:R-:W-:Y:S02]  /*0cd0*/  @P6 LOP3.LUT R2, R2, R23, RZ, 0x3c, !PT ;  /* 0x0000001702026212 */ /* 0x010fe400078e3cff */
[----:B------:R-:W-:Y:S02]  /*0ce0*/  @P6 LOP3.LUT R5, R5, R20, RZ, 0x3c, !PT ;  /* 0x0000001405056212 */ /* 0x000fe400078e3cff */
[----:B------:R-:W-:Y:S02]  /*0cf0*/  @P0 LOP3.LUT R2, R2, R27, RZ, 0x3c, !PT ;  /* 0x0000001b02020212 */ /* 0x000fe400078e3cff */
[----:B------:R-:W-:Y:S02]  /*0d00*/  @P0 LOP3.LUT R4, R4, R25, RZ, 0x3c, !PT ;  /* 0x0000001904040212 */ /* 0x000fe400078e3cff */
[----:B------:R-:W-:Y:S01]  /*0d10*/  @P0 LOP3.LUT R5, R5, R24, RZ, 0x3c, !PT ;  /* 0x0000001805050212 */ /* 0x000fe200078e3cff */
[----:B------:R-:W-:Y:S06]  /*0d20*/  @P1 BRA `(.L_x_14) ;  /* 0xfffffff400481947 */ /* 0x000fec000383ffff */
[----:B------:R-:W-:-:S05]  /*0d30*/  VIADD R17, R17, 0x1 ;  /* 0x0000000111117836 */ /* 0x000fca0000000000 */
[----:B------:R-:W-:-:S13]  /*0d40*/  ISETP.NE.AND P0, PT, R17, 0x5, PT ;  /* 0x000000051100780c */ /* 0x000fda0003f05270 */
[----:B------:R-:W-:Y:S05]  /*0d50*/  @P0 BRA `(.L_x_15) ;  /* 0xfffffff400300947 */ /* 0x000fea000383ffff */
[----:B------:R0:W-:Y:S01]  /*0d60*/  STG.E.64 desc[UR4][R6.64+0x8], R4 ;  /* 0x0000080406007986 */ /* 0x0001e2000c101b04 */
[----:B------:R-:W-:Y:S01]  /*0d70*/  VIADD R14, R14, 0x1 ;  /* 0x000000010e0e7836 */ /* 0x000fe20000000000 */
[----:B------:R-:W-:Y:S02]  /*0d80*/  LOP3.LUT R11, R13, 0x3, RZ, 0xc0, !PT ;  /* 0x000000030d0b7812 */ /* 0x000fe400078ec0ff */
[----:B------:R0:W-:Y:S02]  /*0d90*/  STG.E.64 desc[UR4][R6.64+0x10], R2 ;  /* 0x0000100206007986 */ /* 0x0001e4000c101b04 */
[----:B------:R-:W-:Y:S02]  /*0da0*/  ISETP.GE.U32.AND P0, PT, R14, R11, PT ;  /* 0x0000000b0e00720c */ /* 0x000fe40003f06070 */
[----:B------:R0:W-:Y:S11]  /*0db0*/  STG.E desc[UR4][R6.64+0x4], R15 ;  /* 0x0000040f06007986 */ /* 0x0001f6000c101904 */
[----:B------:R-:W-:Y:S05]  /*0dc0*/  @!P0 BRA `(.L_x_16) ;  /* 0xfffffff400048947 */ /* 0x000fea000383ffff */
.L_x_13:
[----:B------:R-:W-:Y:S05]  /*0dd0*/  BSYNC.RECONVERGENT B1 ;  /* 0x0000000000017941 */ /* 0x000fea0003800200 */
.L_x_12:
[C---:B------:R-:W-:Y:S01]  /*0de0*/  ISETP.GT.U32.AND P0, PT, R13.reuse, 0x3, PT ;  /* 0x000000030d00780c */ /* 0x040fe20003f04070 */
[----:B------:R-:W-:Y:S01]  /*0df0*/  VIADD R12, R12, 0x1 ;  /* 0x000000010c0c7836 */ /* 0x000fe20000000000 */
[--C-:B------:R-:W-:Y:S02]  /*0e00*/  SHF.R.U64 R13, R13, 0x2, R0.reuse ;  /* 0x000000020d0d7819 */ /* 0x100fe40000001200 */
[----:B------:R-:W-:Y:S02]  /*0e10*/  ISETP.GT.U32.AND.EX P0, PT, R0, RZ, PT, P0 ;  /* 0x000000ff0000720c */ /* 0x000fe40003f04100 */
[----:B------:R-:W-:-:S11]  /*0e20*/  SHF.R.U32.HI R0, RZ, 0x2, R0 ;  /* 0x00000002ff007819 */ /* 0x000fd60000011600 */
[----:B------:R-:W-:Y:S05]  /*0e30*/  @P0 BRA `(.L_x_17) ;  /* 0xfffffff000c80947 */ /* 0x000fea000383ffff */
.L_x_11:
[----:B------:R-:W-:Y:S05]  /*0e40*/  BSYNC.RECONVERGENT B0 ;  /* 0x0000000000007941 */ /* 0x000fea0003800200 */
.L_x_10:
[----:B------:R-:W-:Y:S04]  /*0e50*/  STG.E.64 desc[UR4][R6.64+0x18], RZ ;  /* 0x000018ff06007986 */ /* 0x000fe8000c101b04 */
[----:B------:R-:W-:Y:S04]  /*0e60*/  STG.E desc[UR4][R6.64+0x20], RZ ;  /* 0x000020ff06007986 */ /* 0x000fe8000c101904 */
[----:B------:R-:W-:Y:S01]  /*0e70*/  STG.E.64 desc[UR4][R6.64+0x28], RZ ;  /* 0x000028ff06007986 */ /* 0x000fe2000c101b04 */
[----:B------:R-:W-:Y:S05]  /*0e80*/  EXIT ;  /* 0x000000000000794d */ /* 0x000fea0003800000 */
.L_x_18:
        /* <DEDUP_REMOVED lines=15> */
.L_x_21:


//--------------------- .nv.global.init           --------------------------
	.section	.nv.global.init,"aw",@progbits
	.align	4
.nv.global.init:
	.type		mrg32k3aM1SubSeq,@object
	.size		mrg32k3aM1SubSeq,(mrg32k3aM2SubSeq - mrg32k3aM1SubSeq)
mrg32k3aM1SubSeq:
        /*0000*/ 	.byte	0x0b, 0xcc, 0xee, 0x04, 0x73, 0x29, 0x8b, 0x6f, 0xf6, 0x53, 0x03, 0xf6, 0x23, 0xf6, 0xea, 0xda
        /* <DEDUP_REMOVED lines=125> */
	.type		mrg32k3aM2SubSeq,@object
	.size		mrg32k3aM2SubSeq,(mrg32k3aM1 - mrg32k3aM2SubSeq)
mrg32k3aM2SubSeq:
        /* <DEDUP_REMOVED lines=126> */
	.type		mrg32k3aM1,@object
	.size		mrg32k3aM1,(mrg32k3aM1Seq - mrg32k3aM1)
mrg32k3aM1:
        /* <DEDUP_REMOVED lines=144> */
	.type		mrg32k3aM1Seq,@object
	.size		mrg32k3aM1Seq,(mrg32k3aM2 - mrg32k3aM1Seq)
mrg32k3aM1Seq:
        /* <DEDUP_REMOVED lines=144> */
	.type		mrg32k3aM2,@object
	.size		mrg32k3aM2,(mrg32k3aM2Seq - mrg32k3aM2)
mrg32k3aM2:
        /* <DEDUP_REMOVED lines=144> */
	.type		mrg32k3aM2Seq,@object
	.size		mrg32k3aM2Seq,(precalc_xorwow_matrix - mrg32k3aM2Seq)
mrg32k3aM2Seq:
        /* <DEDUP_REMOVED lines=144> */
	.type		precalc_xorwow_matrix,@object
	.size		precalc_xorwow_matrix,(precalc_xorwow_offset_matrix - precalc_xorwow_matrix)
precalc_xorwow_matrix:
        /* <DEDUP_REMOVED lines=6400> */
	.type		precalc_xorwow_offset_matrix,@object
	.size		precalc_xorwow_offset_matrix,(.L_1 - precalc_xorwow_offset_matrix)
precalc_xorwow_offset_matrix:
        /* <DEDUP_REMOVED lines=6400> */
.L_1:


//--------------------- .nv.shared.reserved.0     --------------------------
	.section	.nv.shared.reserved.0,"aw",@nobits
	.weak		__nv_reservedSMEM_offset_0_alias
	.size		__nv_reservedSMEM_offset_0_alias, 0, 64
	.other		__nv_reservedSMEM_offset_0_alias,@"STO_CUDA_RESERVED_SHARED STV_DEFAULT"
__nv_reservedSMEM_offset_0_alias:
	.zero		0
	.zero		64


//--------------------- .nv.constant0._Z22myVeryChrunchyFunctionPfS_i --------------------------
	.section	.nv.constant0._Z22myVeryChrunchyFunctionPfS_i,"a",@progbits
	.sectionflags	@""
	.align	4
.nv.constant0._Z22myVeryChrunchyFunctionPfS_i:
	.zero		916


//--------------------- .nv.constant0._Z15generate_randomP17curandStateXORWOWPfi --------------------------
	.section	.nv.constant0._Z15generate_randomP17curandStateXORWOWPfi,"a",@progbits
	.sectionflags	@""
	.align	4
.nv.constant0._Z15generate_randomP17curandStateXORWOWPfi:
	.zero		916


//--------------------- .nv.constant0._Z12setup_kernelP17curandStateXORWOW --------------------------
	.section	.nv.constant0._Z12setup_kernelP17curandStateXORWOW,"a",@progbits
	.sectionflags	@""
	.align	4
.nv.constant0._Z12setup_kernelP17curandStateXORWOW:
	.zero		904


//--------------------- SYMBOLS --------------------------

	.type		.nv.reservedSmem.offset0,@object
	.size		.nv.reservedSmem.offset0,0x4
